//
// Generated by NVIDIA NVVM Compiler
//
// Compiler Build ID: CL-36424714
// Cuda compilation tools, release 13.0, V13.0.88
// Based on NVVM 20.0.0
//

.version 9.0
.target sm_100
.address_size 64

	// .globl	_Z27flash_attn_1_fwd_f32_kernelPKfS0_S0_iiiiiifPfS1_S1_
.extern .shared .align 16 .b8 sram[];

.visible .entry _Z27flash_attn_1_fwd_f32_kernelPKfS0_S0_iiiiiifPfS1_S1_(
	.param .u64 .ptr .align 1 _Z27flash_attn_1_fwd_f32_kernelPKfS0_S0_iiiiiifPfS1_S1__param_0,
	.param .u64 .ptr .align 1 _Z27flash_attn_1_fwd_f32_kernelPKfS0_S0_iiiiiifPfS1_S1__param_1,
	.param .u64 .ptr .align 1 _Z27flash_attn_1_fwd_f32_kernelPKfS0_S0_iiiiiifPfS1_S1__param_2,
	.param .u32 _Z27flash_attn_1_fwd_f32_kernelPKfS0_S0_iiiiiifPfS1_S1__param_3,
	.param .u32 _Z27flash_attn_1_fwd_f32_kernelPKfS0_S0_iiiiiifPfS1_S1__param_4,
	.param .u32 _Z27flash_attn_1_fwd_f32_kernelPKfS0_S0_iiiiiifPfS1_S1__param_5,
	.param .u32 _Z27flash_attn_1_fwd_f32_kernelPKfS0_S0_iiiiiifPfS1_S1__param_6,
	.param .u32 _Z27flash_attn_1_fwd_f32_kernelPKfS0_S0_iiiiiifPfS1_S1__param_7,
	.param .u32 _Z27flash_attn_1_fwd_f32_kernelPKfS0_S0_iiiiiifPfS1_S1__param_8,
	.param .f32 _Z27flash_attn_1_fwd_f32_kernelPKfS0_S0_iiiiiifPfS1_S1__param_9,
	.param .u64 .ptr .align 1 _Z27flash_attn_1_fwd_f32_kernelPKfS0_S0_iiiiiifPfS1_S1__param_10,
	.param .u64 .ptr .align 1 _Z27flash_attn_1_fwd_f32_kernelPKfS0_S0_iiiiiifPfS1_S1__param_11,
	.param .u64 .ptr .align 1 _Z27flash_attn_1_fwd_f32_kernelPKfS0_S0_iiiiiifPfS1_S1__param_12
)
{
	.reg .pred 	%p<72>;
	.reg .b32 	%r<303>;
	.reg .b32 	%f<440>;
	.reg .b64 	%rd<46>;

	ld.param.u64 	%rd13, [_Z27flash_attn_1_fwd_f32_kernelPKfS0_S0_iiiiiifPfS1_S1__param_0];
	ld.param.u64 	%rd14, [_Z27flash_attn_1_fwd_f32_kernelPKfS0_S0_iiiiiifPfS1_S1__param_1];
	ld.param.u64 	%rd15, [_Z27flash_attn_1_fwd_f32_kernelPKfS0_S0_iiiiiifPfS1_S1__param_2];
	ld.param.u32 	%r94, [_Z27flash_attn_1_fwd_f32_kernelPKfS0_S0_iiiiiifPfS1_S1__param_3];
	ld.param.u32 	%r95, [_Z27flash_attn_1_fwd_f32_kernelPKfS0_S0_iiiiiifPfS1_S1__param_4];
	ld.param.u32 	%r96, [_Z27flash_attn_1_fwd_f32_kernelPKfS0_S0_iiiiiifPfS1_S1__param_5];
	ld.param.u32 	%r97, [_Z27flash_attn_1_fwd_f32_kernelPKfS0_S0_iiiiiifPfS1_S1__param_6];
	ld.param.u32 	%r98, [_Z27flash_attn_1_fwd_f32_kernelPKfS0_S0_iiiiiifPfS1_S1__param_7];
	ld.param.u32 	%r99, [_Z27flash_attn_1_fwd_f32_kernelPKfS0_S0_iiiiiifPfS1_S1__param_8];
	ld.param.f32 	%f60, [_Z27flash_attn_1_fwd_f32_kernelPKfS0_S0_iiiiiifPfS1_S1__param_9];
	ld.param.u64 	%rd11, [_Z27flash_attn_1_fwd_f32_kernelPKfS0_S0_iiiiiifPfS1_S1__param_10];
	ld.param.u64 	%rd12, [_Z27flash_attn_1_fwd_f32_kernelPKfS0_S0_iiiiiifPfS1_S1__param_11];
	ld.param.u64 	%rd16, [_Z27flash_attn_1_fwd_f32_kernelPKfS0_S0_iiiiiifPfS1_S1__param_12];
	cvta.to.global.u64 	%rd1, %rd15;
	cvta.to.global.u64 	%rd2, %rd14;
	cvta.to.global.u64 	%rd3, %rd13;
	cvta.to.global.u64 	%rd4, %rd16;
	mul.lo.s32 	%r1, %r98, %r95;
	setp.lt.s32 	%p1, %r96, 1;
	@%p1 bra 	$L__BB0_98;
	mov.u32 	%r101, %nctaid.y;
	mov.u32 	%r102, %ctaid.x;
	mov.u32 	%r103, %ctaid.y;
	mad.lo.s32 	%r104, %r102, %r101, %r103;
	mul.lo.s32 	%r105, %r94, %r104;
	shl.b32 	%r106, %r1, 2;
	mov.u32 	%r107, sram;
	add.s32 	%r2, %r107, %r106;
	add.s32 	%r3, %r2, %r106;
	add.s32 	%r4, %r3, %r106;
	mov.u32 	%r108, %tid.x;
	mul.lo.s32 	%r5, %r95, %r108;
	mad.lo.s32 	%r6, %r105, %r95, %r5;
	add.s32 	%r7, %r105, %r108;
	mul.lo.s32 	%r8, %r98, %r108;
	add.s32 	%r9, %r95, -1;
	and.b32  	%r10, %r95, 7;
	add.s32 	%r11, %r10, -1;
	and.b32  	%r12, %r95, 3;
	and.b32  	%r13, %r95, 15;
	and.b32  	%r14, %r98, 7;
	add.s32 	%r15, %r14, -1;
	and.b32  	%r16, %r98, 3;
	add.s32 	%r17, %r16, -1;
	and.b32  	%r18, %r95, 2147483640;
	and.b32  	%r19, %r95, 1;
	and.b32  	%r20, %r95, 2147483632;
	mul.f32 	%f1, %f60, 0f00000000;
	and.b32  	%r21, %r98, 2147483640;
	and.b32  	%r22, %r98, 1;
	shl.b32 	%r109, %r108, 2;
	shl.b32 	%r110, %r98, 2;
	add.s32 	%r111, %r109, %r110;
	mad.lo.s32 	%r112, %r95, %r111, %r107;
	add.s32 	%r23, %r112, 16;
	shl.b32 	%r113, %r98, 3;
	add.s32 	%r114, %r113, %r109;
	mad.lo.s32 	%r115, %r95, %r114, %r107;
	add.s32 	%r24, %r115, 16;
	cvta.to.global.u64 	%rd5, %rd12;
	cvta.to.global.u64 	%rd6, %rd11;
	mov.b32 	%r268, 0;
$L__BB0_2:
	setp.lt.s32 	%p2, %r95, 1;
	@%p2 bra 	$L__BB0_14;
	setp.lt.u32 	%p3, %r9, 7;
	mad.lo.s32 	%r26, %r268, %r1, %r6;
	mov.b32 	%r274, 0;
	@%p3 bra 	$L__BB0_6;
	and.b32  	%r117, %r95, 2147483640;
	neg.s32 	%r272, %r117;
	mov.u32 	%r269, %r24;
	mov.u32 	%r270, %r23;
	mov.u32 	%r271, %r26;
$L__BB0_5:
	.pragma "nounroll";
	mul.wide.s32 	%rd17, %r271, 4;
	add.s64 	%rd18, %rd2, %rd17;
	add.s64 	%rd19, %rd1, %rd17;
	ld.global.f32 	%f61, [%rd18];
	st.shared.f32 	[%r270+-16], %f61;
	ld.global.f32 	%f62, [%rd19];
	st.shared.f32 	[%r269+-16], %f62;
	ld.global.f32 	%f63, [%rd18+4];
	st.shared.f32 	[%r270+-12], %f63;
	ld.global.f32 	%f64, [%rd19+4];
	st.shared.f32 	[%r269+-12], %f64;
	ld.global.f32 	%f65, [%rd18+8];
	st.shared.f32 	[%r270+-8], %f65;
	ld.global.f32 	%f66, [%rd19+8];
	st.shared.f32 	[%r269+-8], %f66;
	ld.global.f32 	%f67, [%rd18+12];
	st.shared.f32 	[%r270+-4], %f67;
	ld.global.f32 	%f68, [%rd19+12];
	st.shared.f32 	[%r269+-4], %f68;
	ld.global.f32 	%f69, [%rd18+16];
	st.shared.f32 	[%r270], %f69;
	ld.global.f32 	%f70, [%rd19+16];
	st.shared.f32 	[%r269], %f70;
	ld.global.f32 	%f71, [%rd18+20];
	st.shared.f32 	[%r270+4], %f71;
	ld.global.f32 	%f72, [%rd19+20];
	st.shared.f32 	[%r269+4], %f72;
	ld.global.f32 	%f73, [%rd18+24];
	st.shared.f32 	[%r270+8], %f73;
	ld.global.f32 	%f74, [%rd19+24];
	st.shared.f32 	[%r269+8], %f74;
	ld.global.f32 	%f75, [%rd18+28];
	st.shared.f32 	[%r270+12], %f75;
	ld.global.f32 	%f76, [%rd19+28];
	st.shared.f32 	[%r269+12], %f76;
	add.s32 	%r272, %r272, 8;
	add.s32 	%r271, %r271, 8;
	add.s32 	%r270, %r270, 32;
	add.s32 	%r269, %r269, 32;
	setp.ne.s32 	%p4, %r272, 0;
	mov.u32 	%r274, %r18;
	@%p4 bra 	$L__BB0_5;
$L__BB0_6:
	setp.eq.s32 	%p5, %r10, 0;
	@%p5 bra 	$L__BB0_14;
	setp.lt.u32 	%p6, %r11, 3;
	@%p6 bra 	$L__BB0_9;
	add.s32 	%r118, %r26, %r274;
	mul.wide.s32 	%rd20, %r118, 4;
	add.s64 	%rd21, %rd2, %rd20;
	ld.global.f32 	%f77, [%rd21];
	add.s32 	%r119, %r274, %r5;
	shl.b32 	%r120, %r119, 2;
	add.s32 	%r121, %r2, %r120;
	st.shared.f32 	[%r121], %f77;
	add.s64 	%rd22, %rd1, %rd20;
	ld.global.f32 	%f78, [%rd22];
	add.s32 	%r122, %r3, %r120;
	st.shared.f32 	[%r122], %f78;
	ld.global.f32 	%f79, [%rd21+4];
	st.shared.f32 	[%r121+4], %f79;
	ld.global.f32 	%f80, [%rd22+4];
	st.shared.f32 	[%r122+4], %f80;
	ld.global.f32 	%f81, [%rd21+8];
	st.shared.f32 	[%r121+8], %f81;
	ld.global.f32 	%f82, [%rd22+8];
	st.shared.f32 	[%r122+8], %f82;
	ld.global.f32 	%f83, [%rd21+12];
	st.shared.f32 	[%r121+12], %f83;
	ld.global.f32 	%f84, [%rd22+12];
	st.shared.f32 	[%r122+12], %f84;
	add.s32 	%r274, %r274, 4;
$L__BB0_9:
	setp.eq.s32 	%p7, %r12, 0;
	@%p7 bra 	$L__BB0_14;
	setp.eq.s32 	%p8, %r12, 1;
	@%p8 bra 	$L__BB0_12;
	add.s32 	%r123, %r26, %r274;
	mul.wide.s32 	%rd23, %r123, 4;
	add.s64 	%rd24, %rd2, %rd23;
	ld.global.f32 	%f85, [%rd24];
	add.s32 	%r124, %r274, %r5;
	shl.b32 	%r125, %r124, 2;
	add.s32 	%r126, %r2, %r125;
	st.shared.f32 	[%r126], %f85;
	add.s64 	%rd25, %rd1, %rd23;
	ld.global.f32 	%f86, [%rd25];
	add.s32 	%r127, %r3, %r125;
	st.shared.f32 	[%r127], %f86;
	ld.global.f32 	%f87, [%rd24+4];
	st.shared.f32 	[%r126+4], %f87;
	ld.global.f32 	%f88, [%rd25+4];
	st.shared.f32 	[%r127+4], %f88;
	add.s32 	%r274, %r274, 2;
$L__BB0_12:
	setp.eq.s32 	%p9, %r19, 0;
	@%p9 bra 	$L__BB0_14;
	add.s32 	%r128, %r26, %r274;
	mul.wide.s32 	%rd26, %r128, 4;
	add.s64 	%rd27, %rd2, %rd26;
	ld.global.f32 	%f89, [%rd27];
	add.s32 	%r129, %r274, %r5;
	shl.b32 	%r130, %r129, 2;
	add.s32 	%r131, %r2, %r130;
	st.shared.f32 	[%r131], %f89;
	add.s64 	%rd28, %rd1, %rd26;
	ld.global.f32 	%f90, [%rd28];
	add.s32 	%r132, %r3, %r130;
	st.shared.f32 	[%r132], %f90;
$L__BB0_14:
	setp.lt.s32 	%p10, %r97, 1;
	bar.sync 	0;
	@%p10 bra 	$L__BB0_97;
	mov.b32 	%r276, 0;
$L__BB0_16:
	@%p2 bra 	$L__BB0_30;
	setp.lt.u32 	%p12, %r9, 15;
	mad.lo.s32 	%r42, %r276, %r1, %r6;
	mov.b32 	%r279, 0;
	@%p12 bra 	$L__BB0_20;
	mov.b32 	%r277, 0;
$L__BB0_19:
	.pragma "nounroll";
	add.s32 	%r136, %r42, %r277;
	mul.wide.s32 	%rd29, %r136, 4;
	add.s64 	%rd30, %rd3, %rd29;
	ld.global.f32 	%f91, [%rd30];
	add.s32 	%r137, %r277, %r5;
	shl.b32 	%r138, %r137, 2;
	mov.u32 	%r139, sram;
	add.s32 	%r140, %r139, %r138;
	st.shared.f32 	[%r140], %f91;
	ld.global.f32 	%f92, [%rd30+4];
	st.shared.f32 	[%r140+4], %f92;
	ld.global.f32 	%f93, [%rd30+8];
	st.shared.f32 	[%r140+8], %f93;
	ld.global.f32 	%f94, [%rd30+12];
	st.shared.f32 	[%r140+12], %f94;
	ld.global.f32 	%f95, [%rd30+16];
	st.shared.f32 	[%r140+16], %f95;
	ld.global.f32 	%f96, [%rd30+20];
	st.shared.f32 	[%r140+20], %f96;
	ld.global.f32 	%f97, [%rd30+24];
	st.shared.f32 	[%r140+24], %f97;
	ld.global.f32 	%f98, [%rd30+28];
	st.shared.f32 	[%r140+28], %f98;
	ld.global.f32 	%f99, [%rd30+32];
	st.shared.f32 	[%r140+32], %f99;
	ld.global.f32 	%f100, [%rd30+36];
	st.shared.f32 	[%r140+36], %f100;
	ld.global.f32 	%f101, [%rd30+40];
	st.shared.f32 	[%r140+40], %f101;
	ld.global.f32 	%f102, [%rd30+44];
	st.shared.f32 	[%r140+44], %f102;
	ld.global.f32 	%f103, [%rd30+48];
	st.shared.f32 	[%r140+48], %f103;
	ld.global.f32 	%f104, [%rd30+52];
	st.shared.f32 	[%r140+52], %f104;
	ld.global.f32 	%f105, [%rd30+56];
	st.shared.f32 	[%r140+56], %f105;
	ld.global.f32 	%f106, [%rd30+60];
	st.shared.f32 	[%r140+60], %f106;
	add.s32 	%r277, %r277, 16;
	setp.ne.s32 	%p13, %r277, %r20;
	mov.u32 	%r279, %r20;
	@%p13 bra 	$L__BB0_19;
$L__BB0_20:
	setp.eq.s32 	%p14, %r13, 0;
	@%p14 bra 	$L__BB0_30;
	add.s32 	%r141, %r13, -1;
	setp.lt.u32 	%p15, %r141, 7;
	@%p15 bra 	$L__BB0_23;
	add.s32 	%r142, %r42, %r279;
	mul.wide.s32 	%rd31, %r142, 4;
	add.s64 	%rd32, %rd3, %rd31;
	ld.global.f32 	%f107, [%rd32];
	add.s32 	%r143, %r279, %r5;
	shl.b32 	%r144, %r143, 2;
	mov.u32 	%r145, sram;
	add.s32 	%r146, %r145, %r144;
	st.shared.f32 	[%r146], %f107;
	ld.global.f32 	%f108, [%rd32+4];
	st.shared.f32 	[%r146+4], %f108;
	ld.global.f32 	%f109, [%rd32+8];
	st.shared.f32 	[%r146+8], %f109;
	ld.global.f32 	%f110, [%rd32+12];
	st.shared.f32 	[%r146+12], %f110;
	ld.global.f32 	%f111, [%rd32+16];
	st.shared.f32 	[%r146+16], %f111;
	ld.global.f32 	%f112, [%rd32+20];
	st.shared.f32 	[%r146+20], %f112;
	ld.global.f32 	%f113, [%rd32+24];
	st.shared.f32 	[%r146+24], %f113;
	ld.global.f32 	%f114, [%rd32+28];
	st.shared.f32 	[%r146+28], %f114;
	add.s32 	%r279, %r279, 8;
$L__BB0_23:
	setp.eq.s32 	%p16, %r10, 0;
	@%p16 bra 	$L__BB0_30;
	setp.lt.u32 	%p17, %r11, 3;
	@%p17 bra 	$L__BB0_26;
	add.s32 	%r147, %r42, %r279;
	mul.wide.s32 	%rd33, %r147, 4;
	add.s64 	%rd34, %rd3, %rd33;
	ld.global.f32 	%f115, [%rd34];
	add.s32 	%r148, %r279, %r5;
	shl.b32 	%r149, %r148, 2;
	mov.u32 	%r150, sram;
	add.s32 	%r151, %r150, %r149;
	st.shared.f32 	[%r151], %f115;
	ld.global.f32 	%f116, [%rd34+4];
	st.shared.f32 	[%r151+4], %f116;
	ld.global.f32 	%f117, [%rd34+8];
	st.shared.f32 	[%r151+8], %f117;
	ld.global.f32 	%f118, [%rd34+12];
	st.shared.f32 	[%r151+12], %f118;
	add.s32 	%r279, %r279, 4;
$L__BB0_26:
	setp.eq.s32 	%p18, %r12, 0;
	@%p18 bra 	$L__BB0_30;
	setp.eq.s32 	%p19, %r12, 1;
	add.s32 	%r152, %r42, %r279;
	mul.wide.s32 	%rd35, %r152, 4;
	add.s64 	%rd7, %rd3, %rd35;
	ld.global.f32 	%f119, [%rd7];
	add.s32 	%r153, %r279, %r5;
	shl.b32 	%r154, %r153, 2;
	mov.u32 	%r155, sram;
	add.s32 	%r50, %r155, %r154;
	st.shared.f32 	[%r50], %f119;
	@%p19 bra 	$L__BB0_30;
	setp.eq.s32 	%p20, %r12, 2;
	ld.global.f32 	%f120, [%rd7+4];
	st.shared.f32 	[%r50+4], %f120;
	@%p20 bra 	$L__BB0_30;
	ld.global.f32 	%f121, [%rd7+8];
	st.shared.f32 	[%r50+8], %f121;
$L__BB0_30:
	setp.lt.s32 	%p21, %r98, 1;
	bar.sync 	0;
	mad.lo.s32 	%r156, %r276, %r99, %r7;
	mul.wide.s32 	%rd36, %r156, 4;
	add.s64 	%rd8, %rd5, %rd36;
	ld.global.f32 	%f2, [%rd8];
	add.s64 	%rd9, %rd6, %rd36;
	ld.global.f32 	%f3, [%rd9];
	mov.f32 	%f422, 0fFF800000;
	@%p21 bra 	$L__BB0_56;
	@%p2 bra 	$L__BB0_45;
	mov.f32 	%f422, 0fFF800000;
	mov.b32 	%r281, 0;
$L__BB0_33:
	setp.lt.u32 	%p34, %r9, 7;
	mul.lo.s32 	%r52, %r281, %r95;
	mov.f32 	%f415, 0f00000000;
	mov.b32 	%r284, 0;
	@%p34 bra 	$L__BB0_36;
	mov.f32 	%f415, 0f00000000;
	mov.b32 	%r282, 0;
$L__BB0_35:
	.pragma "nounroll";
	add.s32 	%r174, %r282, %r5;
	shl.b32 	%r175, %r174, 2;
	mov.u32 	%r176, sram;
	add.s32 	%r177, %r176, %r175;
	ld.shared.f32 	%f132, [%r177];
	add.s32 	%r178, %r282, %r52;
	shl.b32 	%r179, %r178, 2;
	add.s32 	%r180, %r2, %r179;
	ld.shared.f32 	%f133, [%r180];
	fma.rn.f32 	%f134, %f132, %f133, %f415;
	ld.shared.f32 	%f135, [%r177+4];
	ld.shared.f32 	%f136, [%r180+4];
	fma.rn.f32 	%f137, %f135, %f136, %f134;
	ld.shared.f32 	%f138, [%r177+8];
	ld.shared.f32 	%f139, [%r180+8];
	fma.rn.f32 	%f140, %f138, %f139, %f137;
	ld.shared.f32 	%f141, [%r177+12];
	ld.shared.f32 	%f142, [%r180+12];
	fma.rn.f32 	%f143, %f141, %f142, %f140;
	ld.shared.f32 	%f144, [%r177+16];
	ld.shared.f32 	%f145, [%r180+16];
	fma.rn.f32 	%f146, %f144, %f145, %f143;
	ld.shared.f32 	%f147, [%r177+20];
	ld.shared.f32 	%f148, [%r180+20];
	fma.rn.f32 	%f149, %f147, %f148, %f146;
	ld.shared.f32 	%f150, [%r177+24];
	ld.shared.f32 	%f151, [%r180+24];
	fma.rn.f32 	%f152, %f150, %f151, %f149;
	ld.shared.f32 	%f153, [%r177+28];
	ld.shared.f32 	%f154, [%r180+28];
	fma.rn.f32 	%f415, %f153, %f154, %f152;
	add.s32 	%r282, %r282, 8;
	setp.ne.s32 	%p35, %r282, %r18;
	mov.u32 	%r284, %r18;
	@%p35 bra 	$L__BB0_35;
$L__BB0_36:
	setp.eq.s32 	%p36, %r10, 0;
	@%p36 bra 	$L__BB0_44;
	setp.lt.u32 	%p37, %r11, 3;
	@%p37 bra 	$L__BB0_39;
	add.s32 	%r181, %r284, %r5;
	shl.b32 	%r182, %r181, 2;
	mov.u32 	%r183, sram;
	add.s32 	%r184, %r183, %r182;
	ld.shared.f32 	%f156, [%r184];
	add.s32 	%r185, %r284, %r52;
	shl.b32 	%r186, %r185, 2;
	add.s32 	%r187, %r2, %r186;
	ld.shared.f32 	%f157, [%r187];
	fma.rn.f32 	%f158, %f156, %f157, %f415;
	ld.shared.f32 	%f159, [%r184+4];
	ld.shared.f32 	%f160, [%r187+4];
	fma.rn.f32 	%f161, %f159, %f160, %f158;
	ld.shared.f32 	%f162, [%r184+8];
	ld.shared.f32 	%f163, [%r187+8];
	fma.rn.f32 	%f164, %f162, %f163, %f161;
	ld.shared.f32 	%f165, [%r184+12];
	ld.shared.f32 	%f166, [%r187+12];
	fma.rn.f32 	%f415, %f165, %f166, %f164;
	add.s32 	%r284, %r284, 4;
$L__BB0_39:
	setp.eq.s32 	%p38, %r12, 0;
	@%p38 bra 	$L__BB0_44;
	setp.eq.s32 	%p39, %r12, 1;
	@%p39 bra 	$L__BB0_42;
	add.s32 	%r188, %r284, %r5;
	shl.b32 	%r189, %r188, 2;
	mov.u32 	%r190, sram;
	add.s32 	%r191, %r190, %r189;
	ld.shared.f32 	%f168, [%r191];
	add.s32 	%r192, %r284, %r52;
	shl.b32 	%r193, %r192, 2;
	add.s32 	%r194, %r2, %r193;
	ld.shared.f32 	%f169, [%r194];
	fma.rn.f32 	%f170, %f168, %f169, %f415;
	ld.shared.f32 	%f171, [%r191+4];
	ld.shared.f32 	%f172, [%r194+4];
	fma.rn.f32 	%f415, %f171, %f172, %f170;
	add.s32 	%r284, %r284, 2;
$L__BB0_42:
	setp.eq.s32 	%p40, %r19, 0;
	@%p40 bra 	$L__BB0_44;
	add.s32 	%r195, %r284, %r5;
	shl.b32 	%r196, %r195, 2;
	mov.u32 	%r197, sram;
	add.s32 	%r198, %r197, %r196;
	ld.shared.f32 	%f173, [%r198];
	add.s32 	%r199, %r284, %r52;
	shl.b32 	%r200, %r199, 2;
	add.s32 	%r201, %r2, %r200;
	ld.shared.f32 	%f174, [%r201];
	fma.rn.f32 	%f415, %f173, %f174, %f415;
$L__BB0_44:
	mul.f32 	%f175, %f60, %f415;
	add.s32 	%r202, %r281, %r8;
	shl.b32 	%r203, %r202, 2;
	add.s32 	%r204, %r4, %r203;
	st.shared.f32 	[%r204], %f175;
	setp.gt.f32 	%p41, %f175, %f422;
	selp.f32 	%f422, %f175, %f422, %p41;
	add.s32 	%r281, %r281, 1;
	setp.eq.s32 	%p42, %r281, %r98;
	@%p42 bra 	$L__BB0_56;
	bra.uni 	$L__BB0_33;
$L__BB0_45:
	setp.lt.u32 	%p23, %r98, 8;
	mov.f32 	%f422, 0fFF800000;
	mov.b32 	%r287, 0;
	@%p23 bra 	$L__BB0_48;
	mov.f32 	%f422, 0fFF800000;
	mov.b32 	%r289, 0;
$L__BB0_47:
	.pragma "nounroll";
	add.s32 	%r159, %r289, %r8;
	shl.b32 	%r160, %r159, 2;
	add.s32 	%r161, %r4, %r160;
	st.shared.f32 	[%r161], %f1;
	setp.gt.f32 	%p24, %f1, %f422;
	selp.f32 	%f422, %f1, %f422, %p24;
	st.shared.f32 	[%r161+4], %f1;
	st.shared.f32 	[%r161+8], %f1;
	st.shared.f32 	[%r161+12], %f1;
	st.shared.f32 	[%r161+16], %f1;
	st.shared.f32 	[%r161+20], %f1;
	st.shared.f32 	[%r161+24], %f1;
	st.shared.f32 	[%r161+28], %f1;
	add.s32 	%r289, %r289, 8;
	setp.eq.s32 	%p25, %r289, %r21;
	mov.u32 	%r287, %r21;
	@%p25 bra 	$L__BB0_48;
	bra.uni 	$L__BB0_47;
$L__BB0_48:
	setp.eq.s32 	%p26, %r14, 0;
	@%p26 bra 	$L__BB0_56;
	setp.lt.u32 	%p27, %r15, 3;
	@%p27 bra 	$L__BB0_51;
	add.s32 	%r162, %r287, %r8;
	shl.b32 	%r163, %r162, 2;
	add.s32 	%r164, %r4, %r163;
	st.shared.f32 	[%r164], %f1;
	setp.gt.f32 	%p28, %f1, %f422;
	selp.f32 	%f422, %f1, %f422, %p28;
	st.shared.f32 	[%r164+4], %f1;
	st.shared.f32 	[%r164+8], %f1;
	st.shared.f32 	[%r164+12], %f1;
	add.s32 	%r287, %r287, 4;
$L__BB0_51:
	setp.eq.s32 	%p29, %r16, 0;
	@%p29 bra 	$L__BB0_56;
	setp.eq.s32 	%p30, %r17, 0;
	@%p30 bra 	$L__BB0_54;
	add.s32 	%r165, %r287, %r8;
	shl.b32 	%r166, %r165, 2;
	add.s32 	%r167, %r4, %r166;
	st.shared.f32 	[%r167], %f1;
	setp.gt.f32 	%p31, %f1, %f422;
	selp.f32 	%f422, %f1, %f422, %p31;
	st.shared.f32 	[%r167+4], %f1;
	add.s32 	%r287, %r287, 2;
$L__BB0_54:
	setp.eq.s32 	%p32, %r22, 0;
	@%p32 bra 	$L__BB0_56;
	add.s32 	%r168, %r287, %r8;
	shl.b32 	%r169, %r168, 2;
	add.s32 	%r170, %r4, %r169;
	st.shared.f32 	[%r170], %f1;
	setp.gt.f32 	%p33, %f1, %f422;
	selp.f32 	%f422, %f1, %f422, %p33;
$L__BB0_56:
	mov.f32 	%f431, 0f00000000;
	@%p21 bra 	$L__BB0_68;
	setp.lt.u32 	%p44, %r98, 8;
	mov.f32 	%f431, 0f00000000;
	mov.b32 	%r292, 0;
	@%p44 bra 	$L__BB0_60;
	mov.f32 	%f431, 0f00000000;
	mov.b32 	%r290, 0;
$L__BB0_59:
	.pragma "nounroll";
	add.s32 	%r207, %r290, %r8;
	shl.b32 	%r208, %r207, 2;
	add.s32 	%r209, %r4, %r208;
	ld.shared.f32 	%f180, [%r209];
	sub.f32 	%f181, %f180, %f422;
	mul.f32 	%f182, %f181, 0f3FB8AA3B;
	ex2.approx.f32 	%f183, %f182;
	st.shared.f32 	[%r209], %f183;
	add.f32 	%f184, %f431, %f183;
	ld.shared.f32 	%f185, [%r209+4];
	sub.f32 	%f186, %f185, %f422;
	mul.f32 	%f187, %f186, 0f3FB8AA3B;
	ex2.approx.f32 	%f188, %f187;
	st.shared.f32 	[%r209+4], %f188;
	add.f32 	%f189, %f184, %f188;
	ld.shared.f32 	%f190, [%r209+8];
	sub.f32 	%f191, %f190, %f422;
	mul.f32 	%f192, %f191, 0f3FB8AA3B;
	ex2.approx.f32 	%f193, %f192;
	st.shared.f32 	[%r209+8], %f193;
	add.f32 	%f194, %f189, %f193;
	ld.shared.f32 	%f195, [%r209+12];
	sub.f32 	%f196, %f195, %f422;
	mul.f32 	%f197, %f196, 0f3FB8AA3B;
	ex2.approx.f32 	%f198, %f197;
	st.shared.f32 	[%r209+12], %f198;
	add.f32 	%f199, %f194, %f198;
	ld.shared.f32 	%f200, [%r209+16];
	sub.f32 	%f201, %f200, %f422;
	mul.f32 	%f202, %f201, 0f3FB8AA3B;
	ex2.approx.f32 	%f203, %f202;
	st.shared.f32 	[%r209+16], %f203;
	add.f32 	%f204, %f199, %f203;
	ld.shared.f32 	%f205, [%r209+20];
	sub.f32 	%f206, %f205, %f422;
	mul.f32 	%f207, %f206, 0f3FB8AA3B;
	ex2.approx.f32 	%f208, %f207;
	st.shared.f32 	[%r209+20], %f208;
	add.f32 	%f209, %f204, %f208;
	ld.shared.f32 	%f210, [%r209+24];
	sub.f32 	%f211, %f210, %f422;
	mul.f32 	%f212, %f211, 0f3FB8AA3B;
	ex2.approx.f32 	%f213, %f212;
	st.shared.f32 	[%r209+24], %f213;
	add.f32 	%f214, %f209, %f213;
	ld.shared.f32 	%f215, [%r209+28];
	sub.f32 	%f216, %f215, %f422;
	mul.f32 	%f217, %f216, 0f3FB8AA3B;
	ex2.approx.f32 	%f218, %f217;
	st.shared.f32 	[%r209+28], %f218;
	add.f32 	%f431, %f214, %f218;
	add.s32 	%r290, %r290, 8;
	setp.ne.s32 	%p45, %r290, %r21;
	mov.u32 	%r292, %r21;
	@%p45 bra 	$L__BB0_59;
$L__BB0_60:
	setp.eq.s32 	%p46, %r14, 0;
	@%p46 bra 	$L__BB0_68;
	setp.lt.u32 	%p47, %r15, 3;
	@%p47 bra 	$L__BB0_63;
	add.s32 	%r210, %r292, %r8;
	shl.b32 	%r211, %r210, 2;
	add.s32 	%r212, %r4, %r211;
	ld.shared.f32 	%f220, [%r212];
	sub.f32 	%f221, %f220, %f422;
	mul.f32 	%f222, %f221, 0f3FB8AA3B;
	ex2.approx.f32 	%f223, %f222;
	st.shared.f32 	[%r212], %f223;
	add.f32 	%f224, %f431, %f223;
	ld.shared.f32 	%f225, [%r212+4];
	sub.f32 	%f226, %f225, %f422;
	mul.f32 	%f227, %f226, 0f3FB8AA3B;
	ex2.approx.f32 	%f228, %f227;
	st.shared.f32 	[%r212+4], %f228;
	add.f32 	%f229, %f224, %f228;
	ld.shared.f32 	%f230, [%r212+8];
	sub.f32 	%f231, %f230, %f422;
	mul.f32 	%f232, %f231, 0f3FB8AA3B;
	ex2.approx.f32 	%f233, %f232;
	st.shared.f32 	[%r212+8], %f233;
	add.f32 	%f234, %f229, %f233;
	ld.shared.f32 	%f235, [%r212+12];
	sub.f32 	%f236, %f235, %f422;
	mul.f32 	%f237, %f236, 0f3FB8AA3B;
	ex2.approx.f32 	%f238, %f237;
	st.shared.f32 	[%r212+12], %f238;
	add.f32 	%f431, %f234, %f238;
	add.s32 	%r292, %r292, 4;
$L__BB0_63:
	setp.eq.s32 	%p48, %r16, 0;
	@%p48 bra 	$L__BB0_68;
	setp.eq.s32 	%p49, %r17, 0;
	@%p49 bra 	$L__BB0_66;
	add.s32 	%r213, %r292, %r8;
	shl.b32 	%r214, %r213, 2;
	add.s32 	%r215, %r4, %r214;
	ld.shared.f32 	%f240, [%r215];
	sub.f32 	%f241, %f240, %f422;
	mul.f32 	%f242, %f241, 0f3FB8AA3B;
	ex2.approx.f32 	%f243, %f242;
	st.shared.f32 	[%r215], %f243;
	add.f32 	%f244, %f431, %f243;
	ld.shared.f32 	%f245, [%r215+4];
	sub.f32 	%f246, %f245, %f422;
	mul.f32 	%f247, %f246, 0f3FB8AA3B;
	ex2.approx.f32 	%f248, %f247;
	st.shared.f32 	[%r215+4], %f248;
	add.f32 	%f431, %f244, %f248;
	add.s32 	%r292, %r292, 2;
$L__BB0_66:
	setp.eq.s32 	%p50, %r22, 0;
	@%p50 bra 	$L__BB0_68;
	add.s32 	%r216, %r292, %r8;
	shl.b32 	%r217, %r216, 2;
	add.s32 	%r218, %r4, %r217;
	ld.shared.f32 	%f249, [%r218];
	sub.f32 	%f250, %f249, %f422;
	mul.f32 	%f251, %f250, 0f3FB8AA3B;
	ex2.approx.f32 	%f252, %f251;
	st.shared.f32 	[%r218], %f252;
	add.f32 	%f431, %f431, %f252;
$L__BB0_68:
	max.f32 	%f42, %f2, %f422;
	sub.f32 	%f253, %f2, %f42;
	mul.f32 	%f254, %f253, 0f3FB8AA3B;
	ex2.approx.f32 	%f255, %f254;
	mul.f32 	%f43, %f3, %f255;
	sub.f32 	%f256, %f422, %f42;
	mul.f32 	%f257, %f256, 0f3FB8AA3B;
	ex2.approx.f32 	%f44, %f257;
	fma.rn.f32 	%f45, %f431, %f44, %f43;
	@%p2 bra 	$L__BB0_96;
	rcp.rn.f32 	%f46, %f45;
	mad.lo.s32 	%r75, %r276, %r1, %r6;
	@%p21 bra 	$L__BB0_83;
	mov.b32 	%r294, 0;
$L__BB0_71:
	setp.lt.u32 	%p62, %r98, 8;
	mov.f32 	%f439, 0f00000000;
	mov.b32 	%r297, 0;
	@%p62 bra 	$L__BB0_74;
	mov.f32 	%f439, 0f00000000;
	mov.b32 	%r295, 0;
$L__BB0_73:
	.pragma "nounroll";
	add.s32 	%r229, %r295, %r8;
	shl.b32 	%r230, %r229, 2;
	add.s32 	%r231, %r4, %r230;
	ld.shared.f32 	%f360, [%r231];
	mad.lo.s32 	%r232, %r295, %r95, %r294;
	shl.b32 	%r233, %r232, 2;
	add.s32 	%r234, %r3, %r233;
	ld.shared.f32 	%f361, [%r234];
	fma.rn.f32 	%f362, %f360, %f361, %f439;
	ld.shared.f32 	%f363, [%r231+4];
	shl.b32 	%r235, %r95, 2;
	add.s32 	%r236, %r234, %r235;
	ld.shared.f32 	%f364, [%r236];
	fma.rn.f32 	%f365, %f363, %f364, %f362;
	ld.shared.f32 	%f366, [%r231+8];
	add.s32 	%r237, %r236, %r235;
	ld.shared.f32 	%f367, [%r237];
	fma.rn.f32 	%f368, %f366, %f367, %f365;
	ld.shared.f32 	%f369, [%r231+12];
	add.s32 	%r238, %r237, %r235;
	ld.shared.f32 	%f370, [%r238];
	fma.rn.f32 	%f371, %f369, %f370, %f368;
	ld.shared.f32 	%f372, [%r231+16];
	add.s32 	%r239, %r238, %r235;
	ld.shared.f32 	%f373, [%r239];
	fma.rn.f32 	%f374, %f372, %f373, %f371;
	ld.shared.f32 	%f375, [%r231+20];
	add.s32 	%r240, %r239, %r235;
	ld.shared.f32 	%f376, [%r240];
	fma.rn.f32 	%f377, %f375, %f376, %f374;
	ld.shared.f32 	%f378, [%r231+24];
	add.s32 	%r241, %r240, %r235;
	ld.shared.f32 	%f379, [%r241];
	fma.rn.f32 	%f380, %f378, %f379, %f377;
	ld.shared.f32 	%f381, [%r231+28];
	add.s32 	%r242, %r241, %r235;
	ld.shared.f32 	%f382, [%r242];
	fma.rn.f32 	%f439, %f381, %f382, %f380;
	add.s32 	%r295, %r295, 8;
	setp.ne.s32 	%p63, %r295, %r21;
	mov.u32 	%r297, %r21;
	@%p63 bra 	$L__BB0_73;
$L__BB0_74:
	setp.eq.s32 	%p64, %r14, 0;
	@%p64 bra 	$L__BB0_82;
	setp.lt.u32 	%p65, %r15, 3;
	@%p65 bra 	$L__BB0_77;
	add.s32 	%r243, %r297, %r8;
	shl.b32 	%r244, %r243, 2;
	add.s32 	%r245, %r4, %r244;
	ld.shared.f32 	%f384, [%r245];
	mad.lo.s32 	%r246, %r297, %r95, %r294;
	shl.b32 	%r247, %r246, 2;
	add.s32 	%r248, %r3, %r247;
	ld.shared.f32 	%f385, [%r248];
	fma.rn.f32 	%f386, %f384, %f385, %f439;
	ld.shared.f32 	%f387, [%r245+4];
	shl.b32 	%r249, %r95, 2;
	add.s32 	%r250, %r248, %r249;
	ld.shared.f32 	%f388, [%r250];
	fma.rn.f32 	%f389, %f387, %f388, %f386;
	ld.shared.f32 	%f390, [%r245+8];
	add.s32 	%r251, %r250, %r249;
	ld.shared.f32 	%f391, [%r251];
	fma.rn.f32 	%f392, %f390, %f391, %f389;
	ld.shared.f32 	%f393, [%r245+12];
	add.s32 	%r252, %r251, %r249;
	ld.shared.f32 	%f394, [%r252];
	fma.rn.f32 	%f439, %f393, %f394, %f392;
	add.s32 	%r297, %r297, 4;
$L__BB0_77:
	setp.eq.s32 	%p66, %r16, 0;
	@%p66 bra 	$L__BB0_82;
	setp.eq.s32 	%p67, %r17, 0;
	@%p67 bra 	$L__BB0_80;
	add.s32 	%r253, %r297, %r8;
	shl.b32 	%r254, %r253, 2;
	add.s32 	%r255, %r4, %r254;
	ld.shared.f32 	%f396, [%r255];
	mad.lo.s32 	%r256, %r297, %r95, %r294;
	shl.b32 	%r257, %r256, 2;
	add.s32 	%r258, %r3, %r257;
	ld.shared.f32 	%f397, [%r258];
	fma.rn.f32 	%f398, %f396, %f397, %f439;
	ld.shared.f32 	%f399, [%r255+4];
	shl.b32 	%r259, %r95, 2;
	add.s32 	%r260, %r258, %r259;
	ld.shared.f32 	%f400, [%r260];
	fma.rn.f32 	%f439, %f399, %f400, %f398;
	add.s32 	%r297, %r297, 2;
$L__BB0_80:
	setp.eq.s32 	%p68, %r22, 0;
	@%p68 bra 	$L__BB0_82;
	add.s32 	%r261, %r297, %r8;
	shl.b32 	%r262, %r261, 2;
	add.s32 	%r263, %r4, %r262;
	ld.shared.f32 	%f401, [%r263];
	mad.lo.s32 	%r264, %r297, %r95, %r294;
	shl.b32 	%r265, %r264, 2;
	add.s32 	%r266, %r3, %r265;
	ld.shared.f32 	%f402, [%r266];
	fma.rn.f32 	%f439, %f401, %f402, %f439;
$L__BB0_82:
	add.s32 	%r267, %r75, %r294;
	mul.wide.s32 	%rd44, %r267, 4;
	add.s64 	%rd45, %rd4, %rd44;
	ld.global.f32 	%f403, [%rd45];
	mul.f32 	%f404, %f43, %f403;
	fma.rn.f32 	%f405, %f44, %f439, %f404;
	mul.f32 	%f406, %f46, %f405;
	st.global.f32 	[%rd45], %f406;
	add.s32 	%r294, %r294, 1;
	setp.eq.s32 	%p69, %r294, %r95;
	@%p69 bra 	$L__BB0_96;
	bra.uni 	$L__BB0_71;
$L__BB0_83:
	setp.lt.u32 	%p53, %r9, 15;
	mov.b32 	%r301, 0;
	@%p53 bra 	$L__BB0_86;
	mov.b32 	%r299, 0;
$L__BB0_85:
	.pragma "nounroll";
	add.s32 	%r221, %r75, %r299;
	mul.wide.s32 	%rd37, %r221, 4;
	add.s64 	%rd38, %rd4, %rd37;
	ld.global.f32 	%f258, [%rd38];
	mul.f32 	%f259, %f44, 0f00000000;
	fma.rn.f32 	%f260, %f43, %f258, %f259;
	mul.f32 	%f261, %f46, %f260;
	st.global.f32 	[%rd38], %f261;
	ld.global.f32 	%f262, [%rd38+4];
	fma.rn.f32 	%f263, %f43, %f262, %f259;
	mul.f32 	%f264, %f46, %f263;
	st.global.f32 	[%rd38+4], %f264;
	ld.global.f32 	%f265, [%rd38+8];
	fma.rn.f32 	%f266, %f43, %f265, %f259;
	mul.f32 	%f267, %f46, %f266;
	st.global.f32 	[%rd38+8], %f267;
	ld.global.f32 	%f268, [%rd38+12];
	fma.rn.f32 	%f269, %f43, %f268, %f259;
	mul.f32 	%f270, %f46, %f269;
	st.global.f32 	[%rd38+12], %f270;
	ld.global.f32 	%f271, [%rd38+16];
	fma.rn.f32 	%f272, %f43, %f271, %f259;
	mul.f32 	%f273, %f46, %f272;
	st.global.f32 	[%rd38+16], %f273;
	ld.global.f32 	%f274, [%rd38+20];
	fma.rn.f32 	%f275, %f43, %f274, %f259;
	mul.f32 	%f276, %f46, %f275;
	st.global.f32 	[%rd38+20], %f276;
	ld.global.f32 	%f277, [%rd38+24];
	fma.rn.f32 	%f278, %f43, %f277, %f259;
	mul.f32 	%f279, %f46, %f278;
	st.global.f32 	[%rd38+24], %f279;
	ld.global.f32 	%f280, [%rd38+28];
	fma.rn.f32 	%f281, %f43, %f280, %f259;
	mul.f32 	%f282, %f46, %f281;
	st.global.f32 	[%rd38+28], %f282;
	ld.global.f32 	%f283, [%rd38+32];
	fma.rn.f32 	%f284, %f43, %f283, %f259;
	mul.f32 	%f285, %f46, %f284;
	st.global.f32 	[%rd38+32], %f285;
	ld.global.f32 	%f286, [%rd38+36];
	fma.rn.f32 	%f287, %f43, %f286, %f259;
	mul.f32 	%f288, %f46, %f287;
	st.global.f32 	[%rd38+36], %f288;
	ld.global.f32 	%f289, [%rd38+40];
	fma.rn.f32 	%f290, %f43, %f289, %f259;
	mul.f32 	%f291, %f46, %f290;
	st.global.f32 	[%rd38+40], %f291;
	ld.global.f32 	%f292, [%rd38+44];
	fma.rn.f32 	%f293, %f43, %f292, %f259;
	mul.f32 	%f294, %f46, %f293;
	st.global.f32 	[%rd38+44], %f294;
	ld.global.f32 	%f295, [%rd38+48];
	fma.rn.f32 	%f296, %f43, %f295, %f259;
	mul.f32 	%f297, %f46, %f296;
	st.global.f32 	[%rd38+48], %f297;
	ld.global.f32 	%f298, [%rd38+52];
	fma.rn.f32 	%f299, %f43, %f298, %f259;
	mul.f32 	%f300, %f46, %f299;
	st.global.f32 	[%rd38+52], %f300;
	ld.global.f32 	%f301, [%rd38+56];
	fma.rn.f32 	%f302, %f43, %f301, %f259;
	mul.f32 	%f303, %f46, %f302;
	st.global.f32 	[%rd38+56], %f303;
	ld.global.f32 	%f304, [%rd38+60];
	fma.rn.f32 	%f305, %f43, %f304, %f259;
	mul.f32 	%f306, %f46, %f305;
	st.global.f32 	[%rd38+60], %f306;
	add.s32 	%r299, %r299, 16;
	setp.ne.s32 	%p54, %r299, %r20;
	mov.u32 	%r301, %r20;
	@%p54 bra 	$L__BB0_85;
$L__BB0_86:
	setp.eq.s32 	%p55, %r13, 0;
	@%p55 bra 	$L__BB0_96;
	add.s32 	%r222, %r13, -1;
	setp.lt.u32 	%p56, %r222, 7;
	@%p56 bra 	$L__BB0_89;
	add.s32 	%r223, %r75, %r301;
	mul.wide.s32 	%rd39, %r223, 4;
	add.s64 	%rd40, %rd4, %rd39;
	ld.global.f32 	%f307, [%rd40];
	mul.f32 	%f308, %f44, 0f00000000;
	fma.rn.f32 	%f309, %f43, %f307, %f308;
	mul.f32 	%f310, %f46, %f309;
	st.global.f32 	[%rd40], %f310;
	ld.global.f32 	%f311, [%rd40+4];
	fma.rn.f32 	%f312, %f43, %f311, %f308;
	mul.f32 	%f313, %f46, %f312;
	st.global.f32 	[%rd40+4], %f313;
	ld.global.f32 	%f314, [%rd40+8];
	fma.rn.f32 	%f315, %f43, %f314, %f308;
	mul.f32 	%f316, %f46, %f315;
	st.global.f32 	[%rd40+8], %f316;
	ld.global.f32 	%f317, [%rd40+12];
	fma.rn.f32 	%f318, %f43, %f317, %f308;
	mul.f32 	%f319, %f46, %f318;
	st.global.f32 	[%rd40+12], %f319;
	ld.global.f32 	%f320, [%rd40+16];
	fma.rn.f32 	%f321, %f43, %f320, %f308;
	mul.f32 	%f322, %f46, %f321;
	st.global.f32 	[%rd40+16], %f322;
	ld.global.f32 	%f323, [%rd40+20];
	fma.rn.f32 	%f324, %f43, %f323, %f308;
	mul.f32 	%f325, %f46, %f324;
	st.global.f32 	[%rd40+20], %f325;
	ld.global.f32 	%f326, [%rd40+24];
	fma.rn.f32 	%f327, %f43, %f326, %f308;
	mul.f32 	%f328, %f46, %f327;
	st.global.f32 	[%rd40+24], %f328;
	ld.global.f32 	%f329, [%rd40+28];
	fma.rn.f32 	%f330, %f43, %f329, %f308;
	mul.f32 	%f331, %f46, %f330;
	st.global.f32 	[%rd40+28], %f331;
	add.s32 	%r301, %r301, 8;
$L__BB0_89:
	setp.eq.s32 	%p57, %r10, 0;
	@%p57 bra 	$L__BB0_96;
	setp.lt.u32 	%p58, %r11, 3;
	@%p58 bra 	$L__BB0_92;
	add.s32 	%r224, %r75, %r301;
	mul.wide.s32 	%rd41, %r224, 4;
	add.s64 	%rd42, %rd4, %rd41;
	ld.global.f32 	%f332, [%rd42];
	mul.f32 	%f333, %f43, %f332;
	fma.rn.f32 	%f334, %f44, 0f00000000, %f333;
	mul.f32 	%f335, %f46, %f334;
	st.global.f32 	[%rd42], %f335;
	ld.global.f32 	%f336, [%rd42+4];
	mul.f32 	%f337, %f43, %f336;
	fma.rn.f32 	%f338, %f44, 0f00000000, %f337;
	mul.f32 	%f339, %f46, %f338;
	st.global.f32 	[%rd42+4], %f339;
	ld.global.f32 	%f340, [%rd42+8];
	mul.f32 	%f341, %f43, %f340;
	fma.rn.f32 	%f342, %f44, 0f00000000, %f341;
	mul.f32 	%f343, %f46, %f342;
	st.global.f32 	[%rd42+8], %f343;
	ld.global.f32 	%f344, [%rd42+12];
	mul.f32 	%f345, %f43, %f344;
	fma.rn.f32 	%f346, %f44, 0f00000000, %f345;
	mul.f32 	%f347, %f46, %f346;
	st.global.f32 	[%rd42+12], %f347;
	add.s32 	%r301, %r301, 4;
$L__BB0_92:
	setp.eq.s32 	%p59, %r12, 0;
	@%p59 bra 	$L__BB0_96;
	setp.eq.s32 	%p60, %r12, 1;
	add.s32 	%r225, %r75, %r301;
	mul.wide.s32 	%rd43, %r225, 4;
	add.s64 	%rd10, %rd4, %rd43;
	ld.global.f32 	%f348, [%rd10];
	mul.f32 	%f59, %f44, 0f00000000;
	fma.rn.f32 	%f349, %f43, %f348, %f59;
	mul.f32 	%f350, %f46, %f349;
	st.global.f32 	[%rd10], %f350;
	@%p60 bra 	$L__BB0_96;
	setp.eq.s32 	%p61, %r12, 2;
	ld.global.f32 	%f351, [%rd10+4];
	fma.rn.f32 	%f352, %f43, %f351, %f59;
	mul.f32 	%f353, %f46, %f352;
	st.global.f32 	[%rd10+4], %f353;
	@%p61 bra 	$L__BB0_96;
	ld.global.f32 	%f354, [%rd10+8];
	fma.rn.f32 	%f355, %f43, %f354, %f59;
	mul.f32 	%f356, %f46, %f355;
	st.global.f32 	[%rd10+8], %f356;
$L__BB0_96:
	st.global.f32 	[%rd8], %f42;
	st.global.f32 	[%rd9], %f45;
	add.s32 	%r276, %r276, 1;
	setp.ne.s32 	%p70, %r276, %r97;
	@%p70 bra 	$L__BB0_16;
$L__BB0_97:
	bar.sync 	0;
	add.s32 	%r268, %r268, 1;
	setp.ne.s32 	%p71, %r268, %r96;
	@%p71 bra 	$L__BB0_2;
$L__BB0_98:
	ret;

}
	// .globl	_Z27flash_attn_2_fwd_f32_kernelPKfS0_S0_iiiiiifPfS1_S1_
.visible .entry _Z27flash_attn_2_fwd_f32_kernelPKfS0_S0_iiiiiifPfS1_S1_(
	.param .u64 .ptr .align 1 _Z27flash_attn_2_fwd_f32_kernelPKfS0_S0_iiiiiifPfS1_S1__param_0,
	.param .u64 .ptr .align 1 _Z27flash_attn_2_fwd_f32_kernelPKfS0_S0_iiiiiifPfS1_S1__param_1,
	.param .u64 .ptr .align 1 _Z27flash_attn_2_fwd_f32_kernelPKfS0_S0_iiiiiifPfS1_S1__param_2,
	.param .u32 _Z27flash_attn_2_fwd_f32_kernelPKfS0_S0_iiiiiifPfS1_S1__param_3,
	.param .u32 _Z27flash_attn_2_fwd_f32_kernelPKfS0_S0_iiiiiifPfS1_S1__param_4,
	.param .u32 _Z27flash_attn_2_fwd_f32_kernelPKfS0_S0_iiiiiifPfS1_S1__param_5,
	.param .u32 _Z27flash_attn_2_fwd_f32_kernelPKfS0_S0_iiiiiifPfS1_S1__param_6,
	.param .u32 _Z27flash_attn_2_fwd_f32_kernelPKfS0_S0_iiiiiifPfS1_S1__param_7,
	.param .u32 _Z27flash_attn_2_fwd_f32_kernelPKfS0_S0_iiiiiifPfS1_S1__param_8,
	.param .f32 _Z27flash_attn_2_fwd_f32_kernelPKfS0_S0_iiiiiifPfS1_S1__param_9,
	.param .u64 .ptr .align 1 _Z27flash_attn_2_fwd_f32_kernelPKfS0_S0_iiiiiifPfS1_S1__param_10,
	.param .u64 .ptr .align 1 _Z27flash_attn_2_fwd_f32_kernelPKfS0_S0_iiiiiifPfS1_S1__param_11,
	.param .u64 .ptr .align 1 _Z27flash_attn_2_fwd_f32_kernelPKfS0_S0_iiiiiifPfS1_S1__param_12
)
{
	.reg .pred 	%p<80>;
	.reg .b32 	%r<314>;
	.reg .b32 	%f<460>;
	.reg .b64 	%rd<59>;

	ld.param.u64 	%rd12, [_Z27flash_attn_2_fwd_f32_kernelPKfS0_S0_iiiiiifPfS1_S1__param_0];
	ld.param.u64 	%rd13, [_Z27flash_attn_2_fwd_f32_kernelPKfS0_S0_iiiiiifPfS1_S1__param_1];
	ld.param.u64 	%rd14, [_Z27flash_attn_2_fwd_f32_kernelPKfS0_S0_iiiiiifPfS1_S1__param_2];
	ld.param.u32 	%r101, [_Z27flash_attn_2_fwd_f32_kernelPKfS0_S0_iiiiiifPfS1_S1__param_3];
	ld.param.u32 	%r102, [_Z27flash_attn_2_fwd_f32_kernelPKfS0_S0_iiiiiifPfS1_S1__param_4];
	ld.param.u32 	%r103, [_Z27flash_attn_2_fwd_f32_kernelPKfS0_S0_iiiiiifPfS1_S1__param_5];
	ld.param.u32 	%r104, [_Z27flash_attn_2_fwd_f32_kernelPKfS0_S0_iiiiiifPfS1_S1__param_6];
	ld.param.u32 	%r105, [_Z27flash_attn_2_fwd_f32_kernelPKfS0_S0_iiiiiifPfS1_S1__param_7];
	ld.param.u32 	%r106, [_Z27flash_attn_2_fwd_f32_kernelPKfS0_S0_iiiiiifPfS1_S1__param_8];
	ld.param.f32 	%f56, [_Z27flash_attn_2_fwd_f32_kernelPKfS0_S0_iiiiiifPfS1_S1__param_9];
	ld.param.u64 	%rd15, [_Z27flash_attn_2_fwd_f32_kernelPKfS0_S0_iiiiiifPfS1_S1__param_10];
	ld.param.u64 	%rd16, [_Z27flash_attn_2_fwd_f32_kernelPKfS0_S0_iiiiiifPfS1_S1__param_11];
	ld.param.u64 	%rd17, [_Z27flash_attn_2_fwd_f32_kernelPKfS0_S0_iiiiiifPfS1_S1__param_12];
	cvta.to.global.u64 	%rd1, %rd12;
	cvta.to.global.u64 	%rd2, %rd14;
	cvta.to.global.u64 	%rd3, %rd13;
	cvta.to.global.u64 	%rd4, %rd17;
	cvta.to.global.u64 	%rd5, %rd15;
	cvta.to.global.u64 	%rd6, %rd16;
	mul.lo.s32 	%r1, %r105, %r102;
	setp.lt.s32 	%p1, %r104, 1;
	@%p1 bra 	$L__BB1_110;
	mov.u32 	%r108, %ctaid.y;
	mul.lo.s32 	%r109, %r101, %r108;
	mov.u32 	%r110, %nctaid.y;
	mov.u32 	%r111, %ctaid.x;
	mul.lo.s32 	%r112, %r111, %r110;
	mad.lo.s32 	%r113, %r112, %r101, %r109;
	shl.b32 	%r114, %r1, 2;
	mov.u32 	%r115, sram;
	add.s32 	%r2, %r115, %r114;
	add.s32 	%r3, %r2, %r114;
	add.s32 	%r4, %r3, %r114;
	mov.u32 	%r116, %tid.x;
	mul.lo.s32 	%r5, %r102, %r116;
	mad.lo.s32 	%r6, %r113, %r102, %r5;
	add.s32 	%r7, %r113, %r116;
	mul.lo.s32 	%r8, %r105, %r116;
	add.s32 	%r9, %r102, -1;
	and.b32  	%r10, %r102, 15;
	add.s32 	%r11, %r10, -1;
	and.b32  	%r12, %r102, 7;
	add.s32 	%r13, %r12, -1;
	and.b32  	%r14, %r102, 3;
	add.s32 	%r15, %r14, -1;
	and.b32  	%r16, %r105, 7;
	add.s32 	%r17, %r16, -1;
	and.b32  	%r18, %r105, 3;
	add.s32 	%r19, %r18, -1;
	and.b32  	%r20, %r102, 2147483632;
	and.b32  	%r21, %r102, 2147483640;
	and.b32  	%r22, %r102, 1;
	mul.f32 	%f1, %f56, 0f00000000;
	and.b32  	%r23, %r105, 2147483640;
	and.b32  	%r24, %r105, 1;
	neg.s32 	%r25, %r20;
	shl.b32 	%r117, %r5, 2;
	add.s32 	%r118, %r117, %r115;
	add.s32 	%r26, %r118, 32;
	mov.b32 	%r276, 0;
$L__BB1_2:
	setp.lt.s32 	%p2, %r102, 1;
	@%p2 bra 	$L__BB1_16;
	setp.lt.u32 	%p3, %r9, 15;
	mad.lo.s32 	%r28, %r276, %r1, %r6;
	mov.b32 	%r281, 0;
	@%p3 bra 	$L__BB1_6;
	mov.u32 	%r277, %r26;
	mov.u32 	%r278, %r28;
	mov.u32 	%r279, %r25;
$L__BB1_5:
	.pragma "nounroll";
	mul.wide.s32 	%rd18, %r278, 4;
	add.s64 	%rd19, %rd1, %rd18;
	ld.global.f32 	%f57, [%rd19];
	st.shared.f32 	[%r277+-32], %f57;
	ld.global.f32 	%f58, [%rd19+4];
	st.shared.f32 	[%r277+-28], %f58;
	ld.global.f32 	%f59, [%rd19+8];
	st.shared.f32 	[%r277+-24], %f59;
	ld.global.f32 	%f60, [%rd19+12];
	st.shared.f32 	[%r277+-20], %f60;
	ld.global.f32 	%f61, [%rd19+16];
	st.shared.f32 	[%r277+-16], %f61;
	ld.global.f32 	%f62, [%rd19+20];
	st.shared.f32 	[%r277+-12], %f62;
	ld.global.f32 	%f63, [%rd19+24];
	st.shared.f32 	[%r277+-8], %f63;
	ld.global.f32 	%f64, [%rd19+28];
	st.shared.f32 	[%r277+-4], %f64;
	ld.global.f32 	%f65, [%rd19+32];
	st.shared.f32 	[%r277], %f65;
	ld.global.f32 	%f66, [%rd19+36];
	st.shared.f32 	[%r277+4], %f66;
	ld.global.f32 	%f67, [%rd19+40];
	st.shared.f32 	[%r277+8], %f67;
	ld.global.f32 	%f68, [%rd19+44];
	st.shared.f32 	[%r277+12], %f68;
	ld.global.f32 	%f69, [%rd19+48];
	st.shared.f32 	[%r277+16], %f69;
	ld.global.f32 	%f70, [%rd19+52];
	st.shared.f32 	[%r277+20], %f70;
	ld.global.f32 	%f71, [%rd19+56];
	st.shared.f32 	[%r277+24], %f71;
	ld.global.f32 	%f72, [%rd19+60];
	st.shared.f32 	[%r277+28], %f72;
	add.s32 	%r279, %r279, 16;
	add.s32 	%r278, %r278, 16;
	add.s32 	%r277, %r277, 64;
	setp.ne.s32 	%p4, %r279, 0;
	mov.u32 	%r281, %r20;
	@%p4 bra 	$L__BB1_5;
$L__BB1_6:
	setp.eq.s32 	%p5, %r10, 0;
	@%p5 bra 	$L__BB1_16;
	setp.lt.u32 	%p6, %r11, 7;
	@%p6 bra 	$L__BB1_9;
	add.s32 	%r120, %r28, %r281;
	mul.wide.s32 	%rd20, %r120, 4;
	add.s64 	%rd21, %rd1, %rd20;
	ld.global.f32 	%f73, [%rd21];
	add.s32 	%r121, %r281, %r5;
	shl.b32 	%r122, %r121, 2;
	mov.u32 	%r123, sram;
	add.s32 	%r124, %r123, %r122;
	st.shared.f32 	[%r124], %f73;
	ld.global.f32 	%f74, [%rd21+4];
	st.shared.f32 	[%r124+4], %f74;
	ld.global.f32 	%f75, [%rd21+8];
	st.shared.f32 	[%r124+8], %f75;
	ld.global.f32 	%f76, [%rd21+12];
	st.shared.f32 	[%r124+12], %f76;
	ld.global.f32 	%f77, [%rd21+16];
	st.shared.f32 	[%r124+16], %f77;
	ld.global.f32 	%f78, [%rd21+20];
	st.shared.f32 	[%r124+20], %f78;
	ld.global.f32 	%f79, [%rd21+24];
	st.shared.f32 	[%r124+24], %f79;
	ld.global.f32 	%f80, [%rd21+28];
	st.shared.f32 	[%r124+28], %f80;
	add.s32 	%r281, %r281, 8;
$L__BB1_9:
	setp.eq.s32 	%p7, %r12, 0;
	@%p7 bra 	$L__BB1_16;
	setp.lt.u32 	%p8, %r13, 3;
	@%p8 bra 	$L__BB1_12;
	add.s32 	%r125, %r28, %r281;
	mul.wide.s32 	%rd22, %r125, 4;
	add.s64 	%rd23, %rd1, %rd22;
	ld.global.f32 	%f81, [%rd23];
	add.s32 	%r126, %r281, %r5;
	shl.b32 	%r127, %r126, 2;
	mov.u32 	%r128, sram;
	add.s32 	%r129, %r128, %r127;
	st.shared.f32 	[%r129], %f81;
	ld.global.f32 	%f82, [%rd23+4];
	st.shared.f32 	[%r129+4], %f82;
	ld.global.f32 	%f83, [%rd23+8];
	st.shared.f32 	[%r129+8], %f83;
	ld.global.f32 	%f84, [%rd23+12];
	st.shared.f32 	[%r129+12], %f84;
	add.s32 	%r281, %r281, 4;
$L__BB1_12:
	setp.eq.s32 	%p9, %r14, 0;
	@%p9 bra 	$L__BB1_16;
	setp.eq.s32 	%p10, %r14, 1;
	add.s32 	%r130, %r28, %r281;
	mul.wide.s32 	%rd24, %r130, 4;
	add.s64 	%rd7, %rd1, %rd24;
	ld.global.f32 	%f85, [%rd7];
	add.s32 	%r131, %r281, %r5;
	shl.b32 	%r132, %r131, 2;
	mov.u32 	%r133, sram;
	add.s32 	%r40, %r133, %r132;
	st.shared.f32 	[%r40], %f85;
	@%p10 bra 	$L__BB1_16;
	setp.eq.s32 	%p11, %r14, 2;
	ld.global.f32 	%f86, [%rd7+4];
	st.shared.f32 	[%r40+4], %f86;
	@%p11 bra 	$L__BB1_16;
	ld.global.f32 	%f87, [%rd7+8];
	st.shared.f32 	[%r40+8], %f87;
$L__BB1_16:
	setp.lt.s32 	%p12, %r103, 1;
	bar.sync 	0;
	@%p12 bra 	$L__BB1_97;
	mad.lo.s32 	%r135, %r276, %r106, %r7;
	mul.wide.s32 	%rd25, %r135, 4;
	add.s64 	%rd8, %rd6, %rd25;
	add.s64 	%rd9, %rd5, %rd25;
	mad.lo.s32 	%r41, %r276, %r1, %r6;
	mov.b32 	%r283, 0;
$L__BB1_18:
	@%p2 bra 	$L__BB1_30;
	setp.lt.u32 	%p14, %r9, 7;
	mad.lo.s32 	%r43, %r283, %r1, %r6;
	mov.b32 	%r286, 0;
	@%p14 bra 	$L__BB1_22;
	mov.b32 	%r284, 0;
$L__BB1_21:
	.pragma "nounroll";
	add.s32 	%r138, %r43, %r284;
	mul.wide.s32 	%rd26, %r138, 4;
	add.s64 	%rd27, %rd3, %rd26;
	ld.global.f32 	%f88, [%rd27];
	add.s32 	%r139, %r284, %r5;
	shl.b32 	%r140, %r139, 2;
	add.s32 	%r141, %r2, %r140;
	st.shared.f32 	[%r141], %f88;
	add.s64 	%rd28, %rd2, %rd26;
	ld.global.f32 	%f89, [%rd28];
	add.s32 	%r142, %r3, %r140;
	st.shared.f32 	[%r142], %f89;
	ld.global.f32 	%f90, [%rd27+4];
	st.shared.f32 	[%r141+4], %f90;
	ld.global.f32 	%f91, [%rd28+4];
	st.shared.f32 	[%r142+4], %f91;
	ld.global.f32 	%f92, [%rd27+8];
	st.shared.f32 	[%r141+8], %f92;
	ld.global.f32 	%f93, [%rd28+8];
	st.shared.f32 	[%r142+8], %f93;
	ld.global.f32 	%f94, [%rd27+12];
	st.shared.f32 	[%r141+12], %f94;
	ld.global.f32 	%f95, [%rd28+12];
	st.shared.f32 	[%r142+12], %f95;
	ld.global.f32 	%f96, [%rd27+16];
	st.shared.f32 	[%r141+16], %f96;
	ld.global.f32 	%f97, [%rd28+16];
	st.shared.f32 	[%r142+16], %f97;
	ld.global.f32 	%f98, [%rd27+20];
	st.shared.f32 	[%r141+20], %f98;
	ld.global.f32 	%f99, [%rd28+20];
	st.shared.f32 	[%r142+20], %f99;
	ld.global.f32 	%f100, [%rd27+24];
	st.shared.f32 	[%r141+24], %f100;
	ld.global.f32 	%f101, [%rd28+24];
	st.shared.f32 	[%r142+24], %f101;
	ld.global.f32 	%f102, [%rd27+28];
	st.shared.f32 	[%r141+28], %f102;
	ld.global.f32 	%f103, [%rd28+28];
	st.shared.f32 	[%r142+28], %f103;
	add.s32 	%r284, %r284, 8;
	setp.ne.s32 	%p15, %r284, %r21;
	mov.u32 	%r286, %r21;
	@%p15 bra 	$L__BB1_21;
$L__BB1_22:
	setp.eq.s32 	%p16, %r12, 0;
	@%p16 bra 	$L__BB1_30;
	setp.lt.u32 	%p17, %r13, 3;
	@%p17 bra 	$L__BB1_25;
	add.s32 	%r143, %r43, %r286;
	mul.wide.s32 	%rd29, %r143, 4;
	add.s64 	%rd30, %rd3, %rd29;
	ld.global.f32 	%f104, [%rd30];
	add.s32 	%r144, %r286, %r5;
	shl.b32 	%r145, %r144, 2;
	add.s32 	%r146, %r2, %r145;
	st.shared.f32 	[%r146], %f104;
	add.s64 	%rd31, %rd2, %rd29;
	ld.global.f32 	%f105, [%rd31];
	add.s32 	%r147, %r3, %r145;
	st.shared.f32 	[%r147], %f105;
	ld.global.f32 	%f106, [%rd30+4];
	st.shared.f32 	[%r146+4], %f106;
	ld.global.f32 	%f107, [%rd31+4];
	st.shared.f32 	[%r147+4], %f107;
	ld.global.f32 	%f108, [%rd30+8];
	st.shared.f32 	[%r146+8], %f108;
	ld.global.f32 	%f109, [%rd31+8];
	st.shared.f32 	[%r147+8], %f109;
	ld.global.f32 	%f110, [%rd30+12];
	st.shared.f32 	[%r146+12], %f110;
	ld.global.f32 	%f111, [%rd31+12];
	st.shared.f32 	[%r147+12], %f111;
	add.s32 	%r286, %r286, 4;
$L__BB1_25:
	setp.eq.s32 	%p18, %r14, 0;
	@%p18 bra 	$L__BB1_30;
	setp.eq.s32 	%p19, %r15, 0;
	@%p19 bra 	$L__BB1_28;
	add.s32 	%r148, %r43, %r286;
	mul.wide.s32 	%rd32, %r148, 4;
	add.s64 	%rd33, %rd3, %rd32;
	ld.global.f32 	%f112, [%rd33];
	add.s32 	%r149, %r286, %r5;
	shl.b32 	%r150, %r149, 2;
	add.s32 	%r151, %r2, %r150;
	st.shared.f32 	[%r151], %f112;
	add.s64 	%rd34, %rd2, %rd32;
	ld.global.f32 	%f113, [%rd34];
	add.s32 	%r152, %r3, %r150;
	st.shared.f32 	[%r152], %f113;
	ld.global.f32 	%f114, [%rd33+4];
	st.shared.f32 	[%r151+4], %f114;
	ld.global.f32 	%f115, [%rd34+4];
	st.shared.f32 	[%r152+4], %f115;
	add.s32 	%r286, %r286, 2;
$L__BB1_28:
	setp.eq.s32 	%p20, %r22, 0;
	@%p20 bra 	$L__BB1_30;
	add.s32 	%r153, %r43, %r286;
	mul.wide.s32 	%rd35, %r153, 4;
	add.s64 	%rd36, %rd3, %rd35;
	ld.global.f32 	%f116, [%rd36];
	add.s32 	%r154, %r286, %r5;
	shl.b32 	%r155, %r154, 2;
	add.s32 	%r156, %r2, %r155;
	st.shared.f32 	[%r156], %f116;
	add.s64 	%rd37, %rd2, %rd35;
	ld.global.f32 	%f117, [%rd37];
	add.s32 	%r157, %r3, %r155;
	st.shared.f32 	[%r157], %f117;
$L__BB1_30:
	setp.lt.s32 	%p21, %r105, 1;
	bar.sync 	0;
	ld.global.f32 	%f2, [%rd8];
	ld.global.f32 	%f3, [%rd9];
	mov.f32 	%f442, 0fFF800000;
	@%p21 bra 	$L__BB1_56;
	@%p2 bra 	$L__BB1_45;
	mov.f32 	%f442, 0fFF800000;
	mov.b32 	%r288, 0;
$L__BB1_33:
	setp.lt.u32 	%p34, %r9, 7;
	mul.lo.s32 	%r52, %r288, %r102;
	mov.f32 	%f435, 0f00000000;
	mov.b32 	%r291, 0;
	@%p34 bra 	$L__BB1_36;
	mov.f32 	%f435, 0f00000000;
	mov.b32 	%r289, 0;
$L__BB1_35:
	.pragma "nounroll";
	add.s32 	%r175, %r289, %r5;
	shl.b32 	%r176, %r175, 2;
	mov.u32 	%r177, sram;
	add.s32 	%r178, %r177, %r176;
	ld.shared.f32 	%f128, [%r178];
	add.s32 	%r179, %r289, %r52;
	shl.b32 	%r180, %r179, 2;
	add.s32 	%r181, %r2, %r180;
	ld.shared.f32 	%f129, [%r181];
	fma.rn.f32 	%f130, %f128, %f129, %f435;
	ld.shared.f32 	%f131, [%r178+4];
	ld.shared.f32 	%f132, [%r181+4];
	fma.rn.f32 	%f133, %f131, %f132, %f130;
	ld.shared.f32 	%f134, [%r178+8];
	ld.shared.f32 	%f135, [%r181+8];
	fma.rn.f32 	%f136, %f134, %f135, %f133;
	ld.shared.f32 	%f137, [%r178+12];
	ld.shared.f32 	%f138, [%r181+12];
	fma.rn.f32 	%f139, %f137, %f138, %f136;
	ld.shared.f32 	%f140, [%r178+16];
	ld.shared.f32 	%f141, [%r181+16];
	fma.rn.f32 	%f142, %f140, %f141, %f139;
	ld.shared.f32 	%f143, [%r178+20];
	ld.shared.f32 	%f144, [%r181+20];
	fma.rn.f32 	%f145, %f143, %f144, %f142;
	ld.shared.f32 	%f146, [%r178+24];
	ld.shared.f32 	%f147, [%r181+24];
	fma.rn.f32 	%f148, %f146, %f147, %f145;
	ld.shared.f32 	%f149, [%r178+28];
	ld.shared.f32 	%f150, [%r181+28];
	fma.rn.f32 	%f435, %f149, %f150, %f148;
	add.s32 	%r289, %r289, 8;
	setp.ne.s32 	%p35, %r289, %r21;
	mov.u32 	%r291, %r21;
	@%p35 bra 	$L__BB1_35;
$L__BB1_36:
	setp.eq.s32 	%p36, %r12, 0;
	@%p36 bra 	$L__BB1_44;
	setp.lt.u32 	%p37, %r13, 3;
	@%p37 bra 	$L__BB1_39;
	add.s32 	%r182, %r291, %r5;
	shl.b32 	%r183, %r182, 2;
	mov.u32 	%r184, sram;
	add.s32 	%r185, %r184, %r183;
	ld.shared.f32 	%f152, [%r185];
	add.s32 	%r186, %r291, %r52;
	shl.b32 	%r187, %r186, 2;
	add.s32 	%r188, %r2, %r187;
	ld.shared.f32 	%f153, [%r188];
	fma.rn.f32 	%f154, %f152, %f153, %f435;
	ld.shared.f32 	%f155, [%r185+4];
	ld.shared.f32 	%f156, [%r188+4];
	fma.rn.f32 	%f157, %f155, %f156, %f154;
	ld.shared.f32 	%f158, [%r185+8];
	ld.shared.f32 	%f159, [%r188+8];
	fma.rn.f32 	%f160, %f158, %f159, %f157;
	ld.shared.f32 	%f161, [%r185+12];
	ld.shared.f32 	%f162, [%r188+12];
	fma.rn.f32 	%f435, %f161, %f162, %f160;
	add.s32 	%r291, %r291, 4;
$L__BB1_39:
	setp.eq.s32 	%p38, %r14, 0;
	@%p38 bra 	$L__BB1_44;
	setp.eq.s32 	%p39, %r15, 0;
	@%p39 bra 	$L__BB1_42;
	add.s32 	%r189, %r291, %r5;
	shl.b32 	%r190, %r189, 2;
	mov.u32 	%r191, sram;
	add.s32 	%r192, %r191, %r190;
	ld.shared.f32 	%f164, [%r192];
	add.s32 	%r193, %r291, %r52;
	shl.b32 	%r194, %r193, 2;
	add.s32 	%r195, %r2, %r194;
	ld.shared.f32 	%f165, [%r195];
	fma.rn.f32 	%f166, %f164, %f165, %f435;
	ld.shared.f32 	%f167, [%r192+4];
	ld.shared.f32 	%f168, [%r195+4];
	fma.rn.f32 	%f435, %f167, %f168, %f166;
	add.s32 	%r291, %r291, 2;
$L__BB1_42:
	setp.eq.s32 	%p40, %r22, 0;
	@%p40 bra 	$L__BB1_44;
	add.s32 	%r196, %r291, %r5;
	shl.b32 	%r197, %r196, 2;
	mov.u32 	%r198, sram;
	add.s32 	%r199, %r198, %r197;
	ld.shared.f32 	%f169, [%r199];
	add.s32 	%r200, %r291, %r52;
	shl.b32 	%r201, %r200, 2;
	add.s32 	%r202, %r2, %r201;
	ld.shared.f32 	%f170, [%r202];
	fma.rn.f32 	%f435, %f169, %f170, %f435;
$L__BB1_44:
	mul.f32 	%f171, %f56, %f435;
	add.s32 	%r203, %r288, %r8;
	shl.b32 	%r204, %r203, 2;
	add.s32 	%r205, %r4, %r204;
	st.shared.f32 	[%r205], %f171;
	setp.gt.f32 	%p41, %f171, %f442;
	selp.f32 	%f442, %f171, %f442, %p41;
	add.s32 	%r288, %r288, 1;
	setp.eq.s32 	%p42, %r288, %r105;
	@%p42 bra 	$L__BB1_56;
	bra.uni 	$L__BB1_33;
$L__BB1_45:
	setp.lt.u32 	%p23, %r105, 8;
	mov.f32 	%f442, 0fFF800000;
	mov.b32 	%r294, 0;
	@%p23 bra 	$L__BB1_48;
	mov.f32 	%f442, 0fFF800000;
	mov.b32 	%r296, 0;
$L__BB1_47:
	.pragma "nounroll";
	add.s32 	%r160, %r296, %r8;
	shl.b32 	%r161, %r160, 2;
	add.s32 	%r162, %r4, %r161;
	st.shared.f32 	[%r162], %f1;
	setp.gt.f32 	%p24, %f1, %f442;
	selp.f32 	%f442, %f1, %f442, %p24;
	st.shared.f32 	[%r162+4], %f1;
	st.shared.f32 	[%r162+8], %f1;
	st.shared.f32 	[%r162+12], %f1;
	st.shared.f32 	[%r162+16], %f1;
	st.shared.f32 	[%r162+20], %f1;
	st.shared.f32 	[%r162+24], %f1;
	st.shared.f32 	[%r162+28], %f1;
	add.s32 	%r296, %r296, 8;
	setp.eq.s32 	%p25, %r296, %r23;
	mov.u32 	%r294, %r23;
	@%p25 bra 	$L__BB1_48;
	bra.uni 	$L__BB1_47;
$L__BB1_48:
	setp.eq.s32 	%p26, %r16, 0;
	@%p26 bra 	$L__BB1_56;
	setp.lt.u32 	%p27, %r17, 3;
	@%p27 bra 	$L__BB1_51;
	add.s32 	%r163, %r294, %r8;
	shl.b32 	%r164, %r163, 2;
	add.s32 	%r165, %r4, %r164;
	st.shared.f32 	[%r165], %f1;
	setp.gt.f32 	%p28, %f1, %f442;
	selp.f32 	%f442, %f1, %f442, %p28;
	st.shared.f32 	[%r165+4], %f1;
	st.shared.f32 	[%r165+8], %f1;
	st.shared.f32 	[%r165+12], %f1;
	add.s32 	%r294, %r294, 4;
$L__BB1_51:
	setp.eq.s32 	%p29, %r18, 0;
	@%p29 bra 	$L__BB1_56;
	setp.eq.s32 	%p30, %r19, 0;
	@%p30 bra 	$L__BB1_54;
	add.s32 	%r166, %r294, %r8;
	shl.b32 	%r167, %r166, 2;
	add.s32 	%r168, %r4, %r167;
	st.shared.f32 	[%r168], %f1;
	setp.gt.f32 	%p31, %f1, %f442;
	selp.f32 	%f442, %f1, %f442, %p31;
	st.shared.f32 	[%r168+4], %f1;
	add.s32 	%r294, %r294, 2;
$L__BB1_54:
	setp.eq.s32 	%p32, %r24, 0;
	@%p32 bra 	$L__BB1_56;
	add.s32 	%r169, %r294, %r8;
	shl.b32 	%r170, %r169, 2;
	add.s32 	%r171, %r4, %r170;
	st.shared.f32 	[%r171], %f1;
	setp.gt.f32 	%p33, %f1, %f442;
	selp.f32 	%f442, %f1, %f442, %p33;
$L__BB1_56:
	mov.f32 	%f451, 0f00000000;
	@%p21 bra 	$L__BB1_68;
	setp.lt.u32 	%p44, %r105, 8;
	mov.f32 	%f451, 0f00000000;
	mov.b32 	%r299, 0;
	@%p44 bra 	$L__BB1_60;
	mov.f32 	%f451, 0f00000000;
	mov.b32 	%r297, 0;
$L__BB1_59:
	.pragma "nounroll";
	add.s32 	%r208, %r297, %r8;
	shl.b32 	%r209, %r208, 2;
	add.s32 	%r210, %r4, %r209;
	ld.shared.f32 	%f176, [%r210];
	sub.f32 	%f177, %f176, %f442;
	mul.f32 	%f178, %f177, 0f3FB8AA3B;
	ex2.approx.f32 	%f179, %f178;
	st.shared.f32 	[%r210], %f179;
	add.f32 	%f180, %f451, %f179;
	ld.shared.f32 	%f181, [%r210+4];
	sub.f32 	%f182, %f181, %f442;
	mul.f32 	%f183, %f182, 0f3FB8AA3B;
	ex2.approx.f32 	%f184, %f183;
	st.shared.f32 	[%r210+4], %f184;
	add.f32 	%f185, %f180, %f184;
	ld.shared.f32 	%f186, [%r210+8];
	sub.f32 	%f187, %f186, %f442;
	mul.f32 	%f188, %f187, 0f3FB8AA3B;
	ex2.approx.f32 	%f189, %f188;
	st.shared.f32 	[%r210+8], %f189;
	add.f32 	%f190, %f185, %f189;
	ld.shared.f32 	%f191, [%r210+12];
	sub.f32 	%f192, %f191, %f442;
	mul.f32 	%f193, %f192, 0f3FB8AA3B;
	ex2.approx.f32 	%f194, %f193;
	st.shared.f32 	[%r210+12], %f194;
	add.f32 	%f195, %f190, %f194;
	ld.shared.f32 	%f196, [%r210+16];
	sub.f32 	%f197, %f196, %f442;
	mul.f32 	%f198, %f197, 0f3FB8AA3B;
	ex2.approx.f32 	%f199, %f198;
	st.shared.f32 	[%r210+16], %f199;
	add.f32 	%f200, %f195, %f199;
	ld.shared.f32 	%f201, [%r210+20];
	sub.f32 	%f202, %f201, %f442;
	mul.f32 	%f203, %f202, 0f3FB8AA3B;
	ex2.approx.f32 	%f204, %f203;
	st.shared.f32 	[%r210+20], %f204;
	add.f32 	%f205, %f200, %f204;
	ld.shared.f32 	%f206, [%r210+24];
	sub.f32 	%f207, %f206, %f442;
	mul.f32 	%f208, %f207, 0f3FB8AA3B;
	ex2.approx.f32 	%f209, %f208;
	st.shared.f32 	[%r210+24], %f209;
	add.f32 	%f210, %f205, %f209;
	ld.shared.f32 	%f211, [%r210+28];
	sub.f32 	%f212, %f211, %f442;
	mul.f32 	%f213, %f212, 0f3FB8AA3B;
	ex2.approx.f32 	%f214, %f213;
	st.shared.f32 	[%r210+28], %f214;
	add.f32 	%f451, %f210, %f214;
	add.s32 	%r297, %r297, 8;
	setp.ne.s32 	%p45, %r297, %r23;
	mov.u32 	%r299, %r23;
	@%p45 bra 	$L__BB1_59;
$L__BB1_60:
	setp.eq.s32 	%p46, %r16, 0;
	@%p46 bra 	$L__BB1_68;
	setp.lt.u32 	%p47, %r17, 3;
	@%p47 bra 	$L__BB1_63;
	add.s32 	%r211, %r299, %r8;
	shl.b32 	%r212, %r211, 2;
	add.s32 	%r213, %r4, %r212;
	ld.shared.f32 	%f216, [%r213];
	sub.f32 	%f217, %f216, %f442;
	mul.f32 	%f218, %f217, 0f3FB8AA3B;
	ex2.approx.f32 	%f219, %f218;
	st.shared.f32 	[%r213], %f219;
	add.f32 	%f220, %f451, %f219;
	ld.shared.f32 	%f221, [%r213+4];
	sub.f32 	%f222, %f221, %f442;
	mul.f32 	%f223, %f222, 0f3FB8AA3B;
	ex2.approx.f32 	%f224, %f223;
	st.shared.f32 	[%r213+4], %f224;
	add.f32 	%f225, %f220, %f224;
	ld.shared.f32 	%f226, [%r213+8];
	sub.f32 	%f227, %f226, %f442;
	mul.f32 	%f228, %f227, 0f3FB8AA3B;
	ex2.approx.f32 	%f229, %f228;
	st.shared.f32 	[%r213+8], %f229;
	add.f32 	%f230, %f225, %f229;
	ld.shared.f32 	%f231, [%r213+12];
	sub.f32 	%f232, %f231, %f442;
	mul.f32 	%f233, %f232, 0f3FB8AA3B;
	ex2.approx.f32 	%f234, %f233;
	st.shared.f32 	[%r213+12], %f234;
	add.f32 	%f451, %f230, %f234;
	add.s32 	%r299, %r299, 4;
$L__BB1_63:
	setp.eq.s32 	%p48, %r18, 0;
	@%p48 bra 	$L__BB1_68;
	setp.eq.s32 	%p49, %r19, 0;
	@%p49 bra 	$L__BB1_66;
	add.s32 	%r214, %r299, %r8;
	shl.b32 	%r215, %r214, 2;
	add.s32 	%r216, %r4, %r215;
	ld.shared.f32 	%f236, [%r216];
	sub.f32 	%f237, %f236, %f442;
	mul.f32 	%f238, %f237, 0f3FB8AA3B;
	ex2.approx.f32 	%f239, %f238;
	st.shared.f32 	[%r216], %f239;
	add.f32 	%f240, %f451, %f239;
	ld.shared.f32 	%f241, [%r216+4];
	sub.f32 	%f242, %f241, %f442;
	mul.f32 	%f243, %f242, 0f3FB8AA3B;
	ex2.approx.f32 	%f244, %f243;
	st.shared.f32 	[%r216+4], %f244;
	add.f32 	%f451, %f240, %f244;
	add.s32 	%r299, %r299, 2;
$L__BB1_66:
	setp.eq.s32 	%p50, %r24, 0;
	@%p50 bra 	$L__BB1_68;
	add.s32 	%r217, %r299, %r8;
	shl.b32 	%r218, %r217, 2;
	add.s32 	%r219, %r4, %r218;
	ld.shared.f32 	%f245, [%r219];
	sub.f32 	%f246, %f245, %f442;
	mul.f32 	%f247, %f246, 0f3FB8AA3B;
	ex2.approx.f32 	%f248, %f247;
	st.shared.f32 	[%r219], %f248;
	add.f32 	%f451, %f451, %f248;
$L__BB1_68:
	max.f32 	%f249, %f2, %f442;
	sub.f32 	%f250, %f2, %f249;
	mul.f32 	%f251, %f250, 0f3FB8AA3B;
	ex2.approx.f32 	%f42, %f251;
	fma.rn.f32 	%f252, %f3, %f42, %f451;
	st.global.f32 	[%rd8], %f249;
	st.global.f32 	[%rd9], %f252;
	@%p2 bra 	$L__BB1_96;
	rcp.rn.f32 	%f43, %f42;
	@%p21 bra 	$L__BB1_83;
	mov.b32 	%r301, 0;
$L__BB1_71:
	setp.lt.u32 	%p62, %r105, 8;
	mov.f32 	%f459, 0f00000000;
	mov.b32 	%r304, 0;
	@%p62 bra 	$L__BB1_74;
	mov.f32 	%f459, 0f00000000;
	mov.b32 	%r302, 0;
$L__BB1_73:
	.pragma "nounroll";
	add.s32 	%r229, %r302, %r8;
	shl.b32 	%r230, %r229, 2;
	add.s32 	%r231, %r4, %r230;
	ld.shared.f32 	%f318, [%r231];
	mad.lo.s32 	%r232, %r302, %r102, %r301;
	shl.b32 	%r233, %r232, 2;
	add.s32 	%r234, %r3, %r233;
	ld.shared.f32 	%f319, [%r234];
	fma.rn.f32 	%f320, %f318, %f319, %f459;
	ld.shared.f32 	%f321, [%r231+4];
	shl.b32 	%r235, %r102, 2;
	add.s32 	%r236, %r234, %r235;
	ld.shared.f32 	%f322, [%r236];
	fma.rn.f32 	%f323, %f321, %f322, %f320;
	ld.shared.f32 	%f324, [%r231+8];
	add.s32 	%r237, %r236, %r235;
	ld.shared.f32 	%f325, [%r237];
	fma.rn.f32 	%f326, %f324, %f325, %f323;
	ld.shared.f32 	%f327, [%r231+12];
	add.s32 	%r238, %r237, %r235;
	ld.shared.f32 	%f328, [%r238];
	fma.rn.f32 	%f329, %f327, %f328, %f326;
	ld.shared.f32 	%f330, [%r231+16];
	add.s32 	%r239, %r238, %r235;
	ld.shared.f32 	%f331, [%r239];
	fma.rn.f32 	%f332, %f330, %f331, %f329;
	ld.shared.f32 	%f333, [%r231+20];
	add.s32 	%r240, %r239, %r235;
	ld.shared.f32 	%f334, [%r240];
	fma.rn.f32 	%f335, %f333, %f334, %f332;
	ld.shared.f32 	%f336, [%r231+24];
	add.s32 	%r241, %r240, %r235;
	ld.shared.f32 	%f337, [%r241];
	fma.rn.f32 	%f338, %f336, %f337, %f335;
	ld.shared.f32 	%f339, [%r231+28];
	add.s32 	%r242, %r241, %r235;
	ld.shared.f32 	%f340, [%r242];
	fma.rn.f32 	%f459, %f339, %f340, %f338;
	add.s32 	%r302, %r302, 8;
	setp.ne.s32 	%p63, %r302, %r23;
	mov.u32 	%r304, %r23;
	@%p63 bra 	$L__BB1_73;
$L__BB1_74:
	setp.eq.s32 	%p64, %r16, 0;
	@%p64 bra 	$L__BB1_82;
	setp.lt.u32 	%p65, %r17, 3;
	@%p65 bra 	$L__BB1_77;
	add.s32 	%r243, %r304, %r8;
	shl.b32 	%r244, %r243, 2;
	add.s32 	%r245, %r4, %r244;
	ld.shared.f32 	%f342, [%r245];
	mad.lo.s32 	%r246, %r304, %r102, %r301;
	shl.b32 	%r247, %r246, 2;
	add.s32 	%r248, %r3, %r247;
	ld.shared.f32 	%f343, [%r248];
	fma.rn.f32 	%f344, %f342, %f343, %f459;
	ld.shared.f32 	%f345, [%r245+4];
	shl.b32 	%r249, %r102, 2;
	add.s32 	%r250, %r248, %r249;
	ld.shared.f32 	%f346, [%r250];
	fma.rn.f32 	%f347, %f345, %f346, %f344;
	ld.shared.f32 	%f348, [%r245+8];
	add.s32 	%r251, %r250, %r249;
	ld.shared.f32 	%f349, [%r251];
	fma.rn.f32 	%f350, %f348, %f349, %f347;
	ld.shared.f32 	%f351, [%r245+12];
	add.s32 	%r252, %r251, %r249;
	ld.shared.f32 	%f352, [%r252];
	fma.rn.f32 	%f459, %f351, %f352, %f350;
	add.s32 	%r304, %r304, 4;
$L__BB1_77:
	setp.eq.s32 	%p66, %r18, 0;
	@%p66 bra 	$L__BB1_82;
	setp.eq.s32 	%p67, %r19, 0;
	@%p67 bra 	$L__BB1_80;
	add.s32 	%r253, %r304, %r8;
	shl.b32 	%r254, %r253, 2;
	add.s32 	%r255, %r4, %r254;
	ld.shared.f32 	%f354, [%r255];
	mad.lo.s32 	%r256, %r304, %r102, %r301;
	shl.b32 	%r257, %r256, 2;
	add.s32 	%r258, %r3, %r257;
	ld.shared.f32 	%f355, [%r258];
	fma.rn.f32 	%f356, %f354, %f355, %f459;
	ld.shared.f32 	%f357, [%r255+4];
	shl.b32 	%r259, %r102, 2;
	add.s32 	%r260, %r258, %r259;
	ld.shared.f32 	%f358, [%r260];
	fma.rn.f32 	%f459, %f357, %f358, %f356;
	add.s32 	%r304, %r304, 2;
$L__BB1_80:
	setp.eq.s32 	%p68, %r24, 0;
	@%p68 bra 	$L__BB1_82;
	add.s32 	%r261, %r304, %r8;
	shl.b32 	%r262, %r261, 2;
	add.s32 	%r263, %r4, %r262;
	ld.shared.f32 	%f359, [%r263];
	mad.lo.s32 	%r264, %r304, %r102, %r301;
	shl.b32 	%r265, %r264, 2;
	add.s32 	%r266, %r3, %r265;
	ld.shared.f32 	%f360, [%r266];
	fma.rn.f32 	%f459, %f359, %f360, %f459;
$L__BB1_82:
	add.s32 	%r267, %r41, %r301;
	mul.wide.s32 	%rd45, %r267, 4;
	add.s64 	%rd46, %rd4, %rd45;
	ld.global.f32 	%f361, [%rd46];
	fma.rn.f32 	%f362, %f43, %f361, %f459;
	st.global.f32 	[%rd46], %f362;
	add.s32 	%r301, %r301, 1;
	setp.eq.s32 	%p69, %r301, %r102;
	@%p69 bra 	$L__BB1_96;
	bra.uni 	$L__BB1_71;
$L__BB1_83:
	setp.lt.u32 	%p53, %r9, 15;
	mov.b32 	%r308, 0;
	@%p53 bra 	$L__BB1_86;
	mov.b32 	%r306, 0;
$L__BB1_85:
	.pragma "nounroll";
	add.s32 	%r222, %r41, %r306;
	mul.wide.s32 	%rd38, %r222, 4;
	add.s64 	%rd39, %rd4, %rd38;
	ld.global.f32 	%f253, [%rd39];
	fma.rn.f32 	%f254, %f43, %f253, 0f00000000;
	st.global.f32 	[%rd39], %f254;
	ld.global.f32 	%f255, [%rd39+4];
	fma.rn.f32 	%f256, %f43, %f255, 0f00000000;
	st.global.f32 	[%rd39+4], %f256;
	ld.global.f32 	%f257, [%rd39+8];
	fma.rn.f32 	%f258, %f43, %f257, 0f00000000;
	st.global.f32 	[%rd39+8], %f258;
	ld.global.f32 	%f259, [%rd39+12];
	fma.rn.f32 	%f260, %f43, %f259, 0f00000000;
	st.global.f32 	[%rd39+12], %f260;
	ld.global.f32 	%f261, [%rd39+16];
	fma.rn.f32 	%f262, %f43, %f261, 0f00000000;
	st.global.f32 	[%rd39+16], %f262;
	ld.global.f32 	%f263, [%rd39+20];
	fma.rn.f32 	%f264, %f43, %f263, 0f00000000;
	st.global.f32 	[%rd39+20], %f264;
	ld.global.f32 	%f265, [%rd39+24];
	fma.rn.f32 	%f266, %f43, %f265, 0f00000000;
	st.global.f32 	[%rd39+24], %f266;
	ld.global.f32 	%f267, [%rd39+28];
	fma.rn.f32 	%f268, %f43, %f267, 0f00000000;
	st.global.f32 	[%rd39+28], %f268;
	ld.global.f32 	%f269, [%rd39+32];
	fma.rn.f32 	%f270, %f43, %f269, 0f00000000;
	st.global.f32 	[%rd39+32], %f270;
	ld.global.f32 	%f271, [%rd39+36];
	fma.rn.f32 	%f272, %f43, %f271, 0f00000000;
	st.global.f32 	[%rd39+36], %f272;
	ld.global.f32 	%f273, [%rd39+40];
	fma.rn.f32 	%f274, %f43, %f273, 0f00000000;
	st.global.f32 	[%rd39+40], %f274;
	ld.global.f32 	%f275, [%rd39+44];
	fma.rn.f32 	%f276, %f43, %f275, 0f00000000;
	st.global.f32 	[%rd39+44], %f276;
	ld.global.f32 	%f277, [%rd39+48];
	fma.rn.f32 	%f278, %f43, %f277, 0f00000000;
	st.global.f32 	[%rd39+48], %f278;
	ld.global.f32 	%f279, [%rd39+52];
	fma.rn.f32 	%f280, %f43, %f279, 0f00000000;
	st.global.f32 	[%rd39+52], %f280;
	ld.global.f32 	%f281, [%rd39+56];
	fma.rn.f32 	%f282, %f43, %f281, 0f00000000;
	st.global.f32 	[%rd39+56], %f282;
	ld.global.f32 	%f283, [%rd39+60];
	fma.rn.f32 	%f284, %f43, %f283, 0f00000000;
	st.global.f32 	[%rd39+60], %f284;
	add.s32 	%r306, %r306, 16;
	setp.ne.s32 	%p54, %r306, %r20;
	mov.u32 	%r308, %r20;
	@%p54 bra 	$L__BB1_85;
$L__BB1_86:
	setp.eq.s32 	%p55, %r10, 0;
	@%p55 bra 	$L__BB1_96;
	setp.lt.u32 	%p56, %r11, 7;
	@%p56 bra 	$L__BB1_89;
	add.s32 	%r223, %r41, %r308;
	mul.wide.s32 	%rd40, %r223, 4;
	add.s64 	%rd41, %rd4, %rd40;
	ld.global.f32 	%f285, [%rd41];
	fma.rn.f32 	%f286, %f43, %f285, 0f00000000;
	st.global.f32 	[%rd41], %f286;
	ld.global.f32 	%f287, [%rd41+4];
	fma.rn.f32 	%f288, %f43, %f287, 0f00000000;
	st.global.f32 	[%rd41+4], %f288;
	ld.global.f32 	%f289, [%rd41+8];
	fma.rn.f32 	%f290, %f43, %f289, 0f00000000;
	st.global.f32 	[%rd41+8], %f290;
	ld.global.f32 	%f291, [%rd41+12];
	fma.rn.f32 	%f292, %f43, %f291, 0f00000000;
	st.global.f32 	[%rd41+12], %f292;
	ld.global.f32 	%f293, [%rd41+16];
	fma.rn.f32 	%f294, %f43, %f293, 0f00000000;
	st.global.f32 	[%rd41+16], %f294;
	ld.global.f32 	%f295, [%rd41+20];
	fma.rn.f32 	%f296, %f43, %f295, 0f00000000;
	st.global.f32 	[%rd41+20], %f296;
	ld.global.f32 	%f297, [%rd41+24];
	fma.rn.f32 	%f298, %f43, %f297, 0f00000000;
	st.global.f32 	[%rd41+24], %f298;
	ld.global.f32 	%f299, [%rd41+28];
	fma.rn.f32 	%f300, %f43, %f299, 0f00000000;
	st.global.f32 	[%rd41+28], %f300;
	add.s32 	%r308, %r308, 8;
$L__BB1_89:
	setp.eq.s32 	%p57, %r12, 0;
	@%p57 bra 	$L__BB1_96;
	setp.lt.u32 	%p58, %r13, 3;
	@%p58 bra 	$L__BB1_92;
	add.s32 	%r224, %r41, %r308;
	mul.wide.s32 	%rd42, %r224, 4;
	add.s64 	%rd43, %rd4, %rd42;
	ld.global.f32 	%f301, [%rd43];
	fma.rn.f32 	%f302, %f43, %f301, 0f00000000;
	st.global.f32 	[%rd43], %f302;
	ld.global.f32 	%f303, [%rd43+4];
	fma.rn.f32 	%f304, %f43, %f303, 0f00000000;
	st.global.f32 	[%rd43+4], %f304;
	ld.global.f32 	%f305, [%rd43+8];
	fma.rn.f32 	%f306, %f43, %f305, 0f00000000;
	st.global.f32 	[%rd43+8], %f306;
	ld.global.f32 	%f307, [%rd43+12];
	fma.rn.f32 	%f308, %f43, %f307, 0f00000000;
	st.global.f32 	[%rd43+12], %f308;
	add.s32 	%r308, %r308, 4;
$L__BB1_92:
	setp.eq.s32 	%p59, %r14, 0;
	@%p59 bra 	$L__BB1_96;
	setp.eq.s32 	%p60, %r14, 1;
	add.s32 	%r225, %r41, %r308;
	mul.wide.s32 	%rd44, %r225, 4;
	add.s64 	%rd10, %rd4, %rd44;
	ld.global.f32 	%f309, [%rd10];
	fma.rn.f32 	%f310, %f43, %f309, 0f00000000;
	st.global.f32 	[%rd10], %f310;
	@%p60 bra 	$L__BB1_96;
	setp.eq.s32 	%p61, %r14, 2;
	ld.global.f32 	%f311, [%rd10+4];
	fma.rn.f32 	%f312, %f43, %f311, 0f00000000;
	st.global.f32 	[%rd10+4], %f312;
	@%p61 bra 	$L__BB1_96;
	ld.global.f32 	%f313, [%rd10+8];
	fma.rn.f32 	%f314, %f43, %f313, 0f00000000;
	st.global.f32 	[%rd10+8], %f314;
$L__BB1_96:
	add.s32 	%r283, %r283, 1;
	setp.ne.s32 	%p70, %r283, %r103;
	@%p70 bra 	$L__BB1_18;
$L__BB1_97:
	bar.sync 	0;
	@%p2 bra 	$L__BB1_109;
	setp.lt.u32 	%p72, %r9, 7;
	mad.lo.s32 	%r269, %r276, %r106, %r7;
	mul.wide.s32 	%rd47, %r269, 4;
	add.s64 	%rd11, %rd5, %rd47;
	mad.lo.s32 	%r92, %r276, %r1, %r6;
	mov.b32 	%r312, 0;
	@%p72 bra 	$L__BB1_101;
	mov.b32 	%r310, 0;
$L__BB1_100:
	.pragma "nounroll";
	ld.global.f32 	%f363, [%rd11];
	rcp.rn.f32 	%f364, %f363;
	add.s32 	%r271, %r92, %r310;
	mul.wide.s32 	%rd48, %r271, 4;
	add.s64 	%rd49, %rd4, %rd48;
	ld.global.f32 	%f365, [%rd49];
	mul.f32 	%f366, %f364, %f365;
	st.global.f32 	[%rd49], %f366;
	ld.global.f32 	%f367, [%rd11];
	rcp.rn.f32 	%f368, %f367;
	ld.global.f32 	%f369, [%rd49+4];
	mul.f32 	%f370, %f368, %f369;
	st.global.f32 	[%rd49+4], %f370;
	ld.global.f32 	%f371, [%rd11];
	rcp.rn.f32 	%f372, %f371;
	ld.global.f32 	%f373, [%rd49+8];
	mul.f32 	%f374, %f372, %f373;
	st.global.f32 	[%rd49+8], %f374;
	ld.global.f32 	%f375, [%rd11];
	rcp.rn.f32 	%f376, %f375;
	ld.global.f32 	%f377, [%rd49+12];
	mul.f32 	%f378, %f376, %f377;
	st.global.f32 	[%rd49+12], %f378;
	ld.global.f32 	%f379, [%rd11];
	rcp.rn.f32 	%f380, %f379;
	ld.global.f32 	%f381, [%rd49+16];
	mul.f32 	%f382, %f380, %f381;
	st.global.f32 	[%rd49+16], %f382;
	ld.global.f32 	%f383, [%rd11];
	rcp.rn.f32 	%f384, %f383;
	ld.global.f32 	%f385, [%rd49+20];
	mul.f32 	%f386, %f384, %f385;
	st.global.f32 	[%rd49+20], %f386;
	ld.global.f32 	%f387, [%rd11];
	rcp.rn.f32 	%f388, %f387;
	ld.global.f32 	%f389, [%rd49+24];
	mul.f32 	%f390, %f388, %f389;
	st.global.f32 	[%rd49+24], %f390;
	ld.global.f32 	%f391, [%rd11];
	rcp.rn.f32 	%f392, %f391;
	ld.global.f32 	%f393, [%rd49+28];
	mul.f32 	%f394, %f392, %f393;
	st.global.f32 	[%rd49+28], %f394;
	add.s32 	%r310, %r310, 8;
	setp.ne.s32 	%p73, %r310, %r21;
	mov.u32 	%r312, %r21;
	@%p73 bra 	$L__BB1_100;
$L__BB1_101:
	setp.eq.s32 	%p74, %r12, 0;
	@%p74 bra 	$L__BB1_109;
	setp.lt.u32 	%p75, %r13, 3;
	@%p75 bra 	$L__BB1_104;
	ld.global.f32 	%f395, [%rd11];
	rcp.rn.f32 	%f396, %f395;
	add.s32 	%r272, %r92, %r312;
	mul.wide.s32 	%rd50, %r272, 4;
	add.s64 	%rd51, %rd4, %rd50;
	ld.global.f32 	%f397, [%rd51];
	mul.f32 	%f398, %f396, %f397;
	st.global.f32 	[%rd51], %f398;
	ld.global.f32 	%f399, [%rd11];
	rcp.rn.f32 	%f400, %f399;
	ld.global.f32 	%f401, [%rd51+4];
	mul.f32 	%f402, %f400, %f401;
	st.global.f32 	[%rd51+4], %f402;
	ld.global.f32 	%f403, [%rd11];
	rcp.rn.f32 	%f404, %f403;
	ld.global.f32 	%f405, [%rd51+8];
	mul.f32 	%f406, %f404, %f405;
	st.global.f32 	[%rd51+8], %f406;
	ld.global.f32 	%f407, [%rd11];
	rcp.rn.f32 	%f408, %f407;
	ld.global.f32 	%f409, [%rd51+12];
	mul.f32 	%f410, %f408, %f409;
	st.global.f32 	[%rd51+12], %f410;
	add.s32 	%r312, %r312, 4;
$L__BB1_104:
	setp.eq.s32 	%p76, %r14, 0;
	@%p76 bra 	$L__BB1_109;
	setp.eq.s32 	%p77, %r15, 0;
	@%p77 bra 	$L__BB1_107;
	ld.global.f32 	%f411, [%rd11];
	rcp.rn.f32 	%f412, %f411;
	add.s32 	%r273, %r92, %r312;
	mul.wide.s32 	%rd52, %r273, 4;
	add.s64 	%rd53, %rd4, %rd52;
	ld.global.f32 	%f413, [%rd53];
	mul.f32 	%f414, %f412, %f413;
	st.global.f32 	[%rd53], %f414;
	ld.global.f32 	%f415, [%rd11];
	rcp.rn.f32 	%f416, %f415;
	ld.global.f32 	%f417, [%rd53+4];
	mul.f32 	%f418, %f416, %f417;
	st.global.f32 	[%rd53+4], %f418;
	add.s32 	%r312, %r312, 2;
$L__BB1_107:
	setp.eq.s32 	%p78, %r22, 0;
	@%p78 bra 	$L__BB1_109;
	ld.global.f32 	%f419, [%rd11];
	rcp.rn.f32 	%f420, %f419;
	add.s32 	%r274, %r92, %r312;
	mul.wide.s32 	%rd54, %r274, 4;
	add.s64 	%rd55, %rd4, %rd54;
	ld.global.f32 	%f421, [%rd55];
	mul.f32 	%f422, %f420, %f421;
	st.global.f32 	[%rd55], %f422;
$L__BB1_109:
	mad.lo.s32 	%r275, %r276, %r106, %r7;
	mul.wide.s32 	%rd56, %r275, 4;
	add.s64 	%rd57, %rd6, %rd56;
	ld.global.f32 	%f423, [%rd57];
	add.s64 	%rd58, %rd5, %rd56;
	ld.global.f32 	%f424, [%rd58];
	lg2.approx.f32 	%f425, %f424;
	fma.rn.f32 	%f426, %f425, 0f3F317218, %f423;
	st.global.f32 	[%rd58], %f426;
	add.s32 	%r276, %r276, 1;
	setp.ne.s32 	%p79, %r276, %r104;
	@%p79 bra 	$L__BB1_2;
$L__BB1_110:
	ret;

}


// ===== COMPILED SASS (sm_100) =====

	.target	sm_100

	.elftype	@"ET_EXEC"


//--------------------- .note.nv.tkinfo           --------------------------
	.section	.note.nv.tkinfo,"",@"SHT_NOTE"
	.sectionflags	@"SHF_NOTE_NV_TKINFO"
	.tkinfo
        /*0018*/ 	.word	0x00000002
        /*0030*/ 	.string	""
        /*0030*/ 	.string	"ptxas"
        /*0030*/ 	.string	"Cuda compilation tools, release 13.0, V13.0.88"
        /*0030*/ 	.string	"Build cuda_13.0.r13.0/compiler.36424714_0"
        /*0030*/ 	.string	"-arch sm_100 -m 64 "



//--------------------- .note.nv.cuinfo           --------------------------
	.section	.note.nv.cuinfo,"",@"SHT_NOTE"
	.sectionflags	@"SHF_NOTE_NV_CUINFO"
        /*0018*/ 	.short	0x0002
        /*001a*/ 	.short	0x0064
        /*001c*/ 	.short	0x0082
	.zero		2


//--------------------- .nv.info                  --------------------------
	.section	.nv.info,"",@"SHT_CUDA_INFO"
	.align	4


	//----- nvinfo : EIATTR_REGCOUNT
	.align		4
        /*0000*/ 	.byte	0x04, 0x2f
        /*0002*/ 	.short	(.L_1 - .L_0)
	.align		4
.L_0:
        /*0004*/ 	.word	index@(_Z27flash_attn_1_fwd_f32_kernelPKfS0_S0_iiiiiifPfS1_S1_)
        /*0008*/ 	.word	0x00000020


	//----- nvinfo : EIATTR_FRAME_SIZE
	.align		4
.L_1:
        /*000c*/ 	.byte	0x04, 0x11
        /*000e*/ 	.short	(.L_3 - .L_2)
	.align		4
.L_2:
        /*0010*/ 	.word	index@($__internal_1_$__cuda_sm20_rcp_rn_f32_slowpath)
        /*0014*/ 	.word	0x00000000


	//----- nvinfo : EIATTR_FRAME_SIZE
	.align		4
.L_3:
        /*0018*/ 	.byte	0x04, 0x11
        /*001a*/ 	.short	(.L_5 - .L_4)
	.align		4
.L_4:
        /*001c*/ 	.word	index@(_Z27flash_attn_1_fwd_f32_kernelPKfS0_S0_iiiiiifPfS1_S1_)
        /*0020*/ 	.word	0x00000000


	//----- nvinfo : EIATTR_REGCOUNT
	.align		4
.L_5:
        /*0024*/ 	.byte	0x04, 0x2f
        /*0026*/ 	.short	(.L_7 - .L_6)
	.align		4
.L_6:
        /*0028*/ 	.word	index@(_Z27flash_attn_2_fwd_f32_kernelPKfS0_S0_iiiiiifPfS1_S1_)
        /*002c*/ 	.word	0x00000020


	//----- nvinfo : EIATTR_FRAME_SIZE
	.align		4
.L_7:
        /*0030*/ 	.byte	0x04, 0x11
        /*0032*/ 	.short	(.L_9 - .L_8)
	.align		4
.L_8:
        /*0034*/ 	.word	index@($__internal_0_$__cuda_sm20_rcp_rn_f32_slowpath)
        /*0038*/ 	.word	0x00000000


	//----- nvinfo : EIATTR_FRAME_SIZE
	.align		4
.L_9:
        /*003c*/ 	.byte	0x04, 0x11
        /*003e*/ 	.short	(.L_11 - .L_10)
	.align		4
.L_10:
        /*0040*/ 	.word	index@(_Z27flash_attn_2_fwd_f32_kernelPKfS0_S0_iiiiiifPfS1_S1_)
        /*0044*/ 	.word	0x00000000


	//----- nvinfo : EIATTR_MIN_STACK_SIZE
	.align		4
.L_11:
        /*0048*/ 	.byte	0x04, 0x12
        /*004a*/ 	.short	(.L_13 - .L_12)
	.align		4
.L_12:
        /*004c*/ 	.word	index@(_Z27flash_attn_2_fwd_f32_kernelPKfS0_S0_iiiiiifPfS1_S1_)
        /*0050*/ 	.word	0x00000000


	//----- nvinfo : EIATTR_MIN_STACK_SIZE
	.align		4
.L_13:
        /*0054*/ 	.byte	0x04, 0x12
        /*0056*/ 	.short	(.L_15 - .L_14)
	.align		4
.L_14:
        /*0058*/ 	.word	index@(_Z27flash_attn_1_fwd_f32_kernelPKfS0_S0_iiiiiifPfS1_S1_)
        /*005c*/ 	.word	0x00000000
.L_15:


//--------------------- .nv.compat                --------------------------
	.section	.nv.compat,"",@"SHT_CUDA_COMPAT_INFO"
	.align	4
        /*0000*/ 	.byte	0x02, 0x09, 0x00, 0x00, 0x02, 0x02, 0x01, 0x00, 0x02, 0x05, 0x05, 0x00, 0x03, 0x07, 0x01, 0x01
        /*0010*/ 	.byte	0x02, 0x03, 0x00, 0x00, 0x02, 0x06, 0x01, 0x00, 0x04, 0x0b, 0x08, 0x00, 0x01, 0x00, 0x00, 0x00
        /*0020*/ 	.byte	0x00, 0x00, 0x00, 0x00


//--------------------- .nv.info._Z27flash_attn_2_fwd_f32_kernelPKfS0_S0_iiiiiifPfS1_S1_ --------------------------
	.section	.nv.info._Z27flash_attn_2_fwd_f32_kernelPKfS0_S0_iiiiiifPfS1_S1_,"",@"SHT_CUDA_INFO"
	.sectionflags	@""
	.align	4


	//----- nvinfo : EIATTR_CUDA_API_VERSION
	.align		4
        /*0000*/ 	.byte	0x04, 0x37
        /*0002*/ 	.short	(.L_17 - .L_16)
.L_16:
        /*0004*/ 	.word	0x00000082


	//----- nvinfo : EIATTR_KPARAM_INFO
	.align		4
.L_17:
        /*0008*/ 	.byte	0x04, 0x17
        /*000a*/ 	.short	(.L_19 - .L_18)
.L_18:
        /*000c*/ 	.word	0x00000000
        /*0010*/ 	.short	0x000c
        /*0012*/ 	.short	0x0048
        /*0014*/ 	.byte	0x00, 0xf5, 0x21, 0x00


	//----- nvinfo : EIATTR_KPARAM_INFO
	.align		4
.L_19:
        /*0018*/ 	.byte	0x04, 0x17
        /*001a*/ 	.short	(.L_21 - .L_20)
.L_20:
        /*001c*/ 	.word	0x00000000
        /*0020*/ 	.short	0x000b
        /*0022*/ 	.short	0x0040
        /*0024*/ 	.byte	0x00, 0xf5, 0x21, 0x00


	//----- nvinfo : EIATTR_KPARAM_INFO
	.align		4
.L_21:
        /*0028*/ 	.byte	0x04, 0x17
        /*002a*/ 	.short	(.L_23 - .L_22)
.L_22:
        /*002c*/ 	.word	0x00000000
        /*0030*/ 	.short	0x000a
        /*0032*/ 	.short	0x0038
        /*0034*/ 	.byte	0x00, 0xf5, 0x21, 0x00


	//----- nvinfo : EIATTR_KPARAM_INFO
	.align		4
.L_23:
        /*0038*/ 	.byte	0x04, 0x17
        /*003a*/ 	.short	(.L_25 - .L_24)
.L_24:
        /*003c*/ 	.word	0x00000000
        /*0040*/ 	.short	0x0009
        /*0042*/ 	.short	0x0030
        /*0044*/ 	.byte	0x00, 0xf0, 0x11, 0x00


	//----- nvinfo : EIATTR_KPARAM_INFO
	.align		4
.L_25:
        /*0048*/ 	.byte	0x04, 0x17
        /*004a*/ 	.short	(.L_27 - .L_26)
.L_26:
        /*004c*/ 	.word	0x00000000
        /*0050*/ 	.short	0x0008
        /*0052*/ 	.short	0x002c
        /*0054*/ 	.byte	0x00, 0xf0, 0x11, 0x00


	//----- nvinfo : EIATTR_KPARAM_INFO
	.align		4
.L_27:
        /*0058*/ 	.byte	0x04, 0x17
        /*005a*/ 	.short	(.L_29 - .L_28)
.L_28:
        /*005c*/ 	.word	0x00000000
        /*0060*/ 	.short	0x0007
        /*0062*/ 	.short	0x0028
        /*0064*/ 	.byte	0x00, 0xf0, 0x11, 0x00


	//----- nvinfo : EIATTR_KPARAM_INFO
	.align		4
.L_29:
        /*0068*/ 	.byte	0x04, 0x17
        /*006a*/ 	.short	(.L_31 - .L_30)
.L_30:
        /*006c*/ 	.word	0x00000000
        /*0070*/ 	.short	0x0006
        /*0072*/ 	.short	0x0024
        /*0074*/ 	.byte	0x00, 0xf0, 0x11, 0x00


	//----- nvinfo : EIATTR_KPARAM_INFO
	.align		4
.L_31:
        /*0078*/ 	.byte	0x04, 0x17
        /*007a*/ 	.short	(.L_33 - .L_32)
.L_32:
        /*007c*/ 	.word	0x00000000
        /*0080*/ 	.short	0x0005
        /*0082*/ 	.short	0x0020
        /*0084*/ 	.byte	0x00, 0xf0, 0x11, 0x00


	//----- nvinfo : EIATTR_KPARAM_INFO
	.align		4
.L_33:
        /*0088*/ 	.byte	0x04, 0x17
        /*008a*/ 	.short	(.L_35 - .L_34)
.L_34:
        /*008c*/ 	.word	0x00000000
        /*0090*/ 	.short	0x0004
        /*0092*/ 	.short	0x001c
        /*0094*/ 	.byte	0x00, 0xf0, 0x11, 0x00


	//----- nvinfo : EIATTR_KPARAM_INFO
	.align		4
.L_35:
        /*0098*/ 	.byte	0x04, 0x17
        /*009a*/ 	.short	(.L_37 - .L_36)
.L_36:
        /*009c*/ 	.word	0x00000000
        /*00a0*/ 	.short	0x0003
        /*00a2*/ 	.short	0x0018
        /*00a4*/ 	.byte	0x00, 0xf0, 0x11, 0x00


	//----- nvinfo : EIATTR_KPARAM_INFO
	.align		4
.L_37:
        /*00a8*/ 	.byte	0x04, 0x17
        /*00aa*/ 	.short	(.L_39 - .L_38)
.L_38:
        /*00ac*/ 	.word	0x00000000
        /*00b0*/ 	.short	0x0002
        /*00b2*/ 	.short	0x0010
        /*00b4*/ 	.byte	0x00, 0xf5, 0x21, 0x00


	//----- nvinfo : EIATTR_KPARAM_INFO
	.align		4
.L_39:
        /*00b8*/ 	.byte	0x04, 0x17
        /*00ba*/ 	.short	(.L_41 - .L_40)
.L_40:
        /*00bc*/ 	.word	0x00000000
        /*00c0*/ 	.short	0x0001
        /*00c2*/ 	.short	0x0008
        /*00c4*/ 	.byte	0x00, 0xf5, 0x21, 0x00


	//----- nvinfo : EIATTR_KPARAM_INFO
	.align		4
.L_41:
        /*00c8*/ 	.byte	0x04, 0x17
        /*00ca*/ 	.short	(.L_43 - .L_42)
.L_42:
        /*00cc*/ 	.word	0x00000000
        /*00d0*/ 	.short	0x0000
        /*00d2*/ 	.short	0x0000
        /*00d4*/ 	.byte	0x00, 0xf5, 0x21, 0x00


	//----- nvinfo : EIATTR_SPARSE_MMA_MASK
	.align		4
.L_43:
        /*00d8*/ 	.byte	0x03, 0x50
        /*00da*/ 	.short	0x0000


	//----- nvinfo : EIATTR_MAXREG_COUNT
	.align		4
        /*00dc*/ 	.byte	0x03, 0x1b
        /*00de*/ 	.short	0x00ff


	//----- nvinfo : EIATTR_NUM_BARRIERS
	.align		4
        /*00e0*/ 	.byte	0x02, 0x4c
        /*00e2*/ 	.byte	0x01
	.zero		1


	//----- nvinfo : EIATTR_MERCURY_ISA_VERSION
	.align		4
        /*00e4*/ 	.byte	0x03, 0x5f
        /*00e6*/ 	.short	0x0101


	//----- nvinfo : EIATTR_VRC_CTA_INIT_COUNT
	.align		4
        /*00e8*/ 	.byte	0x02, 0x4a
	.zero		1
	.zero		1


	//----- nvinfo : EIATTR_EXIT_INSTR_OFFSETS
	.align		4
        /*00ec*/ 	.byte	0x04, 0x1c
        /*00ee*/ 	.short	(.L_45 - .L_44)


	//   ....[0]....
.L_44:
        /*00f0*/ 	.word	0x00000030


	//   ....[1]....
        /*00f4*/ 	.word	0x00004d50


	//----- nvinfo : EIATTR_CRS_STACK_SIZE
	.align		4
.L_45:
        /*00f8*/ 	.byte	0x04, 0x1e
        /*00fa*/ 	.short	(.L_47 - .L_46)
.L_46:
        /*00fc*/ 	.word	0x00000000


	//----- nvinfo : EIATTR_CBANK_PARAM_SIZE
	.align		4
.L_47:
        /*0100*/ 	.byte	0x03, 0x19
        /*0102*/ 	.short	0x0050


	//----- nvinfo : EIATTR_PARAM_CBANK
	.align		4
        /*0104*/ 	.byte	0x04, 0x0a
        /*0106*/ 	.short	(.L_49 - .L_48)
	.align		4
.L_48:
        /*0108*/ 	.word	index@(.nv.constant0._Z27flash_attn_2_fwd_f32_kernelPKfS0_S0_iiiiiifPfS1_S1_)
        /*010c*/ 	.short	0x0380
        /*010e*/ 	.short	0x0050


	//----- nvinfo : EIATTR_SW_WAR
	.align		4
.L_49:
        /*0110*/ 	.byte	0x04, 0x36
        /*0112*/ 	.short	(.L_51 - .L_50)
.L_50:
        /*0114*/ 	.word	0x00000008
.L_51:


//--------------------- .nv.info._Z27flash_attn_1_fwd_f32_kernelPKfS0_S0_iiiiiifPfS1_S1_ --------------------------
	.section	.nv.info._Z27flash_attn_1_fwd_f32_kernelPKfS0_S0_iiiiiifPfS1_S1_,"",@"SHT_CUDA_INFO"
	.sectionflags	@""
	.align	4


	//----- nvinfo : EIATTR_CUDA_API_VERSION
	.align		4
        /*0000*/ 	.byte	0x04, 0x37
        /*0002*/ 	.short	(.L_53 - .L_52)
.L_52:
        /*0004*/ 	.word	0x00000082


	//----- nvinfo : EIATTR_KPARAM_INFO
	.align		4
.L_53:
        /*0008*/ 	.byte	0x04, 0x17
        /*000a*/ 	.short	(.L_55 - .L_54)
.L_54:
        /*000c*/ 	.word	0x00000000
        /*0010*/ 	.short	0x000c
        /*0012*/ 	.short	0x0048
        /*0014*/ 	.byte	0x00, 0xf5, 0x21, 0x00


	//----- nvinfo : EIATTR_KPARAM_INFO
	.align		4
.L_55:
        /*0018*/ 	.byte	0x04, 0x17
        /*001a*/ 	.short	(.L_57 - .L_56)
.L_56:
        /*001c*/ 	.word	0x00000000
        /*0020*/ 	.short	0x000b
        /*0022*/ 	.short	0x0040
        /*0024*/ 	.byte	0x00, 0xf5, 0x21, 0x00


	//----- nvinfo : EIATTR_KPARAM_INFO
	.align		4
.L_57:
        /*0028*/ 	.byte	0x04, 0x17
        /*002a*/ 	.short	(.L_59 - .L_58)
.L_58:
        /*002c*/ 	.word	0x00000000
        /*0030*/ 	.short	0x000a
        /*0032*/ 	.short	0x0038
        /*0034*/ 	.byte	0x00, 0xf5, 0x21, 0x00


	//----- nvinfo : EIATTR_KPARAM_INFO
	.align		4
.L_59:
        /*0038*/ 	.byte	0x04, 0x17
        /*003a*/ 	.short	(.L_61 - .L_60)
.L_60:
        /*003c*/ 	.word	0x00000000
        /*0040*/ 	.short	0x0009
        /*0042*/ 	.short	0x0030
        /*0044*/ 	.byte	0x00, 0xf0, 0x11, 0x00


	//----- nvinfo : EIATTR_KPARAM_INFO
	.align		4
.L_61:
        /*0048*/ 	.byte	0x04, 0x17
        /*004a*/ 	.short	(.L_63 - .L_62)
.L_62:
        /*004c*/ 	.word	0x00000000
        /*0050*/ 	.short	0x0008
        /*0052*/ 	.short	0x002c
        /*0054*/ 	.byte	0x00, 0xf0, 0x11, 0x00


	//----- nvinfo : EIATTR_KPARAM_INFO
	.align		4
.L_63:
        /*0058*/ 	.byte	0x04, 0x17
        /*005a*/ 	.short	(.L_65 - .L_64)
.L_64:
        /*005c*/ 	.word	0x00000000
        /*0060*/ 	.short	0x0007
        /*0062*/ 	.short	0x0028
        /*0064*/ 	.byte	0x00, 0xf0, 0x11, 0x00


	//----- nvinfo : EIATTR_KPARAM_INFO
	.align		4
.L_65:
        /*0068*/ 	.byte	0x04, 0x17
        /*006a*/ 	.short	(.L_67 - .L_66)
.L_66:
        /*006c*/ 	.word	0x00000000
        /*0070*/ 	.short	0x0006
        /*0072*/ 	.short	0x0024
        /*0074*/ 	.byte	0x00, 0xf0, 0x11, 0x00


	//----- nvinfo : EIATTR_KPARAM_INFO
	.align		4
.L_67:
        /*0078*/ 	.byte	0x04, 0x17
        /*007a*/ 	.short	(.L_69 - .L_68)
.L_68:
        /*007c*/ 	.word	0x00000000
        /*0080*/ 	.short	0x0005
        /*0082*/ 	.short	0x0020
        /*0084*/ 	.byte	0x00, 0xf0, 0x11, 0x00


	//----- nvinfo : EIATTR_KPARAM_INFO
	.align		4
.L_69:
        /*0088*/ 	.byte	0x04, 0x17
        /*008a*/ 	.short	(.L_71 - .L_70)
.L_70:
        /*008c*/ 	.word	0x00000000
        /*0090*/ 	.short	0x0004
        /*0092*/ 	.short	0x001c
        /*0094*/ 	.byte	0x00, 0xf0, 0x11, 0x00


	//----- nvinfo : EIATTR_KPARAM_INFO
	.align		4
.L_71:
        /*0098*/ 	.byte	0x04, 0x17
        /*009a*/ 	.short	(.L_73 - .L_72)
.L_72:
        /*009c*/ 	.word	0x00000000
        /*00a0*/ 	.short	0x0003
        /*00a2*/ 	.short	0x0018
        /*00a4*/ 	.byte	0x00, 0xf0, 0x11, 0x00


	//----- nvinfo : EIATTR_KPARAM_INFO
	.align		4
.L_73:
        /*00a8*/ 	.byte	0x04, 0x17
        /*00aa*/ 	.short	(.L_75 - .L_74)
.L_74:
        /*00ac*/ 	.word	0x00000000
        /*00b0*/ 	.short	0x0002
        /*00b2*/ 	.short	0x0010
        /*00b4*/ 	.byte	0x00, 0xf5, 0x21, 0x00


	//----- nvinfo : EIATTR_KPARAM_INFO
	.align		4
.L_75:
        /*00b8*/ 	.byte	0x04, 0x17
        /*00ba*/ 	.short	(.L_77 - .L_76)
.L_76:
        /*00bc*/ 	.word	0x00000000
        /*00c0*/ 	.short	0x0001
        /*00c2*/ 	.short	0x0008
        /*00c4*/ 	.byte	0x00, 0xf5, 0x21, 0x00


	//----- nvinfo : EIATTR_KPARAM_INFO
	.align		4
.L_77:
        /*00c8*/ 	.byte	0x04, 0x17
        /*00ca*/ 	.short	(.L_79 - .L_78)
.L_78:
        /*00cc*/ 	.word	0x00000000
        /*00d0*/ 	.short	0x0000
        /*00d2*/ 	.short	0x0000
        /*00d4*/ 	.byte	0x00, 0xf5, 0x21, 0x00


	//----- nvinfo : EIATTR_SPARSE_MMA_MASK
	.align		4
.L_79:
        /*00d8*/ 	.byte	0x03, 0x50
        /*00da*/ 	.short	0x0000


	//----- nvinfo : EIATTR_MAXREG_COUNT
	.align		4
        /*00dc*/ 	.byte	0x03, 0x1b
        /*00de*/ 	.short	0x00ff


	//----- nvinfo : EIATTR_NUM_BARRIERS
	.align		4
        /*00e0*/ 	.byte	0x02, 0x4c
        /*00e2*/ 	.byte	0x01
	.zero		1


	//----- nvinfo : EIATTR_MERCURY_ISA_VERSION
	.align		4
        /*00e4*/ 	.byte	0x03, 0x5f
        /*00e6*/ 	.short	0x0101


	//----- nvinfo : EIATTR_VRC_CTA_INIT_COUNT
	.align		4
        /*00e8*/ 	.byte	0x02, 0x4a
	.zero		1
	.zero		1


	//----- nvinfo : EIATTR_EXIT_INSTR_OFFSETS
	.align		4
        /*00ec*/ 	.byte	0x04, 0x1c
        /*00ee*/ 	.short	(.L_81 - .L_80)


	//   ....[0]....
.L_80:
        /*00f0*/ 	.word	0x00000030


	//   ....[1]....
        /*00f4*/ 	.word	0x00003cf0


	//----- nvinfo : EIATTR_CRS_STACK_SIZE
	.align		4
.L_81:
        /*00f8*/ 	.byte	0x04, 0x1e
        /*00fa*/ 	.short	(.L_83 - .L_82)
.L_82:
        /*00fc*/ 	.word	0x00000000


	//----- nvinfo : EIATTR_CBANK_PARAM_SIZE
	.align		4
.L_83:
        /*0100*/ 	.byte	0x03, 0x19
        /*0102*/ 	.short	0x0050


	//----- nvinfo : EIATTR_PARAM_CBANK
	.align		4
        /*0104*/ 	.byte	0x04, 0x0a
        /*0106*/ 	.short	(.L_85 - .L_84)
	.align		4
.L_84:
        /*0108*/ 	.word	index@(.nv.constant0._Z27flash_attn_1_fwd_f32_kernelPKfS0_S0_iiiiiifPfS1_S1_)
        /*010c*/ 	.short	0x0380
        /*010e*/ 	.short	0x0050


	//----- nvinfo : EIATTR_SW_WAR
	.align		4
.L_85:
        /*0110*/ 	.byte	0x04, 0x36
        /*0112*/ 	.short	(.L_87 - .L_86)
.L_86:
        /*0114*/ 	.word	0x00000008
.L_87:


//--------------------- .nv.callgraph             --------------------------
	.section	.nv.callgraph,"",@"SHT_CUDA_CALLGRAPH"
	.align	4
	.sectionentsize	8
	.align		4
        /*0000*/ 	.word	0x00000000
	.align		4
        /*0004*/ 	.word	0xffffffff
	.align		4
        /*0008*/ 	.word	0x00000000
	.align		4
        /*000c*/ 	.word	0xfffffffe
	.align		4
        /*0010*/ 	.word	0x00000000
	.align		4
        /*0014*/ 	.word	0xfffffffd
	.align		4
        /*0018*/ 	.word	0x00000000
	.align		4
        /*001c*/ 	.word	0xfffffffc


//--------------------- .text._Z27flash_attn_2_fwd_f32_kernelPKfS0_S0_iiiiiifPfS1_S1_ --------------------------
	.section	.text._Z27flash_attn_2_fwd_f32_kernelPKfS0_S0_iiiiiifPfS1_S1_,"ax",@progbits
	.align	128
        .global         _Z27flash_attn_2_fwd_f32_kernelPKfS0_S0_iiiiiifPfS1_S1_
        .type           _Z27flash_attn_2_fwd_f32_kernelPKfS0_S0_iiiiiifPfS1_S1_,@function
        .size           _Z27flash_attn_2_fwd_f32_kernelPKfS0_S0_iiiiiifPfS1_S1_,(.L_x_148 - _Z27flash_attn_2_fwd_f32_kernelPKfS0_S0_iiiiiifPfS1_S1_)
        .other          _Z27flash_attn_2_fwd_f32_kernelPKfS0_S0_iiiiiifPfS1_S1_,@"STO_CUDA_ENTRY STV_DEFAULT"
_Z27flash_attn_2_fwd_f32_kernelPKfS0_S0_iiiiiifPfS1_S1_:
.text._Z27flash_attn_2_fwd_f32_kernelPKfS0_S0_iiiiiifPfS1_S1_:
[----:B------:R-:W-:Y:S08]  /*0000*/  LDC R1, c[0x0][0x37c] ;  /* 0x0000df00ff017b82 */ /* 0x000ff00000000800 */
[----:B------:R-:W0:Y:S02]  /*0010*/  LDC R0, c[0x0][0x3a4] ;  /* 0x0000e900ff007b82 */ /* 0x000e240000000800 */
[----:B0-----:R-:W-:-:S13]  /*0020*/  ISETP.GE.AND P0, PT, R0, 0x1, PT ;  /* 0x000000010000780c */ /* 0x001fda0003f06270 */
[----:B------:R-:W-:Y:S05]  /*0030*/  @!P0 EXIT ;  /* 0x000000000000894d */ /* 0x000fea0003800000 */
[----:B------:R-:W0:Y:S01]  /*0040*/  S2UR UR4, SR_CTAID.Y ;  /* 0x00000000000479c3 */ /* 0x000e220000002600 */
[----:B------:R-:W1:Y:S01]  /*0050*/  S2R R24, SR_TID.X ;  /* 0x0000000000187919 */ /* 0x000e620000002100 */
[----:B------:R-:W0:Y:S01]  /*0060*/  LDCU UR10, c[0x0][0x398] ;  /* 0x00007300ff0a77ac */ /* 0x000e220008000800 */
[----:B------:R-:W2:Y:S05]  /*0070*/  LDCU UR5, c[0x0][0x374] ;  /* 0x00006e80ff0577ac */ /* 0x000eaa0008000800 */
[----:B------:R-:W2:Y:S01]  /*0080*/  S2UR UR8, SR_CTAID.X ;  /* 0x00000000000879c3 */ /* 0x000ea20000002500 */
[----:B------:R-:W3:Y:S01]  /*0090*/  LDCU UR9, c[0x0][0x3a8] ;  /* 0x00007500ff0977ac */ /* 0x000ee20008000800 */
[----:B------:R-:W4:Y:S06]  /*00a0*/  LDCU UR11, c[0x0][0x39c] ;  /* 0x00007380ff0b77ac */ /* 0x000f2c0008000800 */
[----:B------:R-:W5:Y:S01]  /*00b0*/  S2UR UR7, SR_CgaCtaId ;  /* 0x00000000000779c3 */ /* 0x000f620000008800 */
[----:B------:R-:W1:Y:S01]  /*00c0*/  LDCU UR29, c[0x0][0x3b0] ;  /* 0x00007600ff1d77ac */ /* 0x000e620008000800 */
[----:B------:R-:W-:Y:S01]  /*00d0*/  UMOV UR6, 0x400 ;  /* 0x0000040000067882 */ /* 0x000fe20000000000 */
[----:B------:R-:W5:Y:S01]  /*00e0*/  LDCU.64 UR12, c[0x0][0x358] ;  /* 0x00006b00ff0c77ac */ /* 0x000f620008000a00 */
[----:B0-----:R-:W-:-:S02]  /*00f0*/  UIMAD UR4, UR4, UR10, URZ ;  /* 0x0000000a040472a4 */ /* 0x001fc4000f8e02ff */
[----:B---3--:R-:W-:Y:S02]  /*0100*/  ULOP3.LUT UR19, UR9, 0x7, URZ, 0xc0, !UPT ;  /* 0x0000000709137892 */ /* 0x008fe4000f8ec0ff */
[----:B------:R-:W-:Y:S01]  /*0110*/  ULOP3.LUT UR20, UR9, 0x3, URZ, 0xc0, !UPT ;  /* 0x0000000309147892 */ /* 0x000fe2000f8ec0ff */
[----:B----4-:R-:W-:Y:S01]  /*0120*/  MOV R0, UR11 ;  /* 0x0000000b00007c02 */ /* 0x010fe20008000f00 */
[----:B--2---:R-:W-:Y:S01]  /*0130*/  UIMAD UR5, UR5, UR8, URZ ;  /* 0x00000008050572a4 */ /* 0x004fe2000f8e02ff */
[----:B-1----:R-:W-:Y:S01]  /*0140*/  IMAD R23, R24, UR11, RZ ;  /* 0x0000000b18177c24 */ /* 0x002fe2000f8e02ff */
[----:B------:R-:W-:Y:S01]  /*0150*/  UIMAD UR14, UR9, UR11, URZ ;  /* 0x0000000b090e72a4 */ /* 0x000fe2000f8e02ff */
[----:B------:R-:W-:Y:S01]  /*0160*/  FMUL R22, RZ, UR29 ;  /* 0x0000001dff167c20 */ /* 0x000fe20008400000 */
[----:B------:R-:W-:Y:S02]  /*0170*/  UIMAD UR4, UR5, UR10, UR4 ;  /* 0x0000000a050472a4 */ /* 0x000fe4000f8e0204 */
[----:B------:R-:W-:-:S02]  /*0180*/  ULOP3.LUT UR17, UR11, 0x7, URZ, 0xc0, !UPT ;  /* 0x000000070b117892 */ /* 0x000fc4000f8ec0ff */
[----:B-----5:R-:W-:Y:S02]  /*0190*/  ULEA UR6, UR7, UR6, 0x18 ;  /* 0x0000000607067291 */ /* 0x020fe4000f8ec0ff */
[----:B------:R-:W-:Y:S01]  /*01a0*/  ULOP3.LUT UR18, UR11, 0x3, URZ, 0xc0, !UPT ;  /* 0x000000030b127892 */ /* 0x000fe2000f8ec0ff */
[----:B------:R-:W-:Y:S01]  /*01b0*/  IMAD R21, R0, UR4, R23 ;  /* 0x0000000400157c24 */ /* 0x000fe2000f8e0217 */
[----:B------:R-:W-:Y:S01]  /*01c0*/  ULEA UR10, UR14, UR6, 0x2 ;  /* 0x000000060e0a7291 */ /* 0x000fe2000f8e10ff */
[----:B------:R-:W-:Y:S01]  /*01d0*/  IADD3 R20, PT, PT, R24, UR4, RZ ;  /* 0x0000000418147c10 */ /* 0x000fe2000fffe0ff */
[----:B------:R-:W-:Y:S02]  /*01e0*/  ULOP3.LUT UR22, UR9, 0x7ffffff8, URZ, 0xc0, !UPT ;  /* 0x7ffffff809167892 */ /* 0x000fe4000f8ec0ff */
[----:B------:R-:W-:Y:S02]  /*01f0*/  ULEA UR23, UR14, UR10, 0x2 ;  /* 0x0000000a0e177291 */ /* 0x000fe4000f8e10ff */
[----:B------:R-:W-:-:S02]  /*0200*/  UIADD3 UR15, UPT, UPT, UR11, -0x1, URZ ;  /* 0xffffffff0b0f7890 */ /* 0x000fc4000fffe0ff */
[----:B------:R-:W-:Y:S02]  /*0210*/  ULOP3.LUT UR16, UR11, 0xf, URZ, 0xc0, !UPT ;  /* 0x0000000f0b107892 */ /* 0x000fe4000f8ec0ff */
[----:B------:R-:W-:Y:S02]  /*0220*/  ULOP3.LUT UR7, UR11, 0x7ffffff0, URZ, 0xc0, !UPT ;  /* 0x7ffffff00b077892 */ /* 0x000fe4000f8ec0ff */
[----:B------:R-:W-:Y:S02]  /*0230*/  ULOP3.LUT UR8, UR11, 0x7ffffff8, URZ, 0xc0, !UPT ;  /* 0x7ffffff80b087892 */ /* 0x000fe4000f8ec0ff */
[----:B------:R-:W-:Y:S02]  /*0240*/  ULOP3.LUT UR21, UR11, 0x1, URZ, 0xc0, !UPT ;  /* 0x000000010b157892 */ /* 0x000fe4000f8ec0ff */
[----:B------:R-:W-:Y:S02]  /*0250*/  ULOP3.LUT UR9, UR9, 0x1, URZ, 0xc0, !UPT ;  /* 0x0000000109097892 */ /* 0x000fe4000f8ec0ff */
[----:B------:R-:W-:-:S02]  /*0260*/  UIADD3 UR25, UPT, UPT, UR17, -0x1, URZ ;  /* 0xffffffff11197890 */ /* 0x000fc4000fffe0ff */
[----:B------:R-:W-:Y:S02]  /*0270*/  UIADD3 UR26, UPT, UPT, UR18, -0x1, URZ ;  /* 0xffffffff121a7890 */ /* 0x000fe4000fffe0ff */
[----:B------:R-:W-:Y:S02]  /*0280*/  UIADD3 UR27, UPT, UPT, UR19, -0x1, URZ ;  /* 0xffffffff131b7890 */ /* 0x000fe4000fffe0ff */
[----:B------:R-:W-:Y:S02]  /*0290*/  UIADD3 UR28, UPT, UPT, UR20, -0x1, URZ ;  /* 0xffffffff141c7890 */ /* 0x000fe4000fffe0ff */
[----:B------:R-:W-:Y:S01]  /*02a0*/  ULEA UR24, UR14, UR23, 0x2 ;  /* 0x000000170e187291 */ /* 0x000fe2000f8e10ff */
[----:B------:R-:W-:-:S11]  /*02b0*/  UMOV UR4, URZ ;  /* 0x000000ff00047c82 */ /* 0x000fd60008000000 */
.L_x_93:
[----:B0-----:R-:W0:Y:S02]  /*02c0*/  LDCU UR5, c[0x0][0x39c] ;  /* 0x00007380ff0577ac */ /* 0x001e240008000800 */
[----:B0-----:R-:W-:-:S09]  /*02d0*/  UISETP.GE.AND UP0, UPT, UR5, 0x1, UPT ;  /* 0x000000010500788c */ /* 0x001fd2000bf06270 */
[----:B------:R-:W-:Y:S05]  /*02e0*/  BRA.U !UP0, `(.L_x_0) ;  /* 0x0000000508ec7547 */ /* 0x000fea000b800000 */
[----:B------:R-:W-:Y:S01]  /*02f0*/  UISETP.GE.U32.AND UP1, UPT, UR15, 0xf, UPT ;  /* 0x0000000f0f00788c */ /* 0x000fe2000bf26070 */
[----:B------:R-:W-:Y:S01]  /*0300*/  MOV R0, UR4 ;  /* 0x0000000400007c02 */ /* 0x000fe20008000f00 */
[----:B------:R-:W-:-:S04]  /*0310*/  UMOV UR5, URZ ;  /* 0x000000ff00057c82 */ /* 0x000fc80008000000 */
[----:B------:R-:W-:-:S03]  /*0320*/  IMAD R0, R0, UR14, R21 ;  /* 0x0000000e00007c24 */ /* 0x000fc6000f8e0215 */
[----:B------:R-:W-:Y:S05]  /*0330*/  BRA.U !UP1, `(.L_x_1) ;  /* 0x0000000109bc7547 */ /* 0x000fea000b800000 */
[----:B------:R-:W0:Y:S01]  /*0340*/  S2UR UR6, SR_CgaCtaId ;  /* 0x00000000000679c3 */ /* 0x000e220000008800 */
[----:B------:R-:W-:Y:S01]  /*0350*/  UMOV UR5, 0x400 ;  /* 0x0000040000057882 */ /* 0x000fe20000000000 */
[----:B------:R-:W-:Y:S01]  /*0360*/  MOV R5, R0 ;  /* 0x0000000000057202 */ /* 0x000fe20000000f00 */
[----:B0-----:R-:W-:Y:S02]  /*0370*/  ULEA UR5, UR6, UR5, 0x18 ;  /* 0x0000000506057291 */ /* 0x001fe4000f8ec0ff */
[----:B------:R-:W-:-:S04]  /*0380*/  UIADD3 UR6, UPT, UPT, -UR7, URZ, URZ ;  /* 0x000000ff07067290 */ /* 0x000fc8000fffe1ff */
[----:B------:R-:W-:-:S04]  /*0390*/  LEA R4, R23, UR5, 0x2 ;  /* 0x0000000517047c11 */ /* 0x000fc8000f8e10ff */
[----:B------:R-:W-:-:S07]  /*03a0*/  IADD3 R4, PT, PT, R4, 0x20, RZ ;  /* 0x0000002004047810 */ /* 0x000fce0007ffe0ff */
.L_x_2:
[----:B------:R-:W0:Y:S02]  /*03b0*/  LDC.64 R2, c[0x0][0x380] ;  /* 0x0000e000ff027b82 */ /* 0x000e240000000a00 */
[----:B0-----:R-:W-:-:S05]  /*03c0*/  IMAD.WIDE R2, R5, 0x4, R2 ;  /* 0x0000000405027825 */ /* 0x001fca00078e0202 */
[----:B------:R-:W2:Y:S04]  /*03d0*/  LDG.E R7, desc[UR12][R2.64] ;  /* 0x0000000c02077981 */ /* 0x000ea8000c1e1900 */
[----:B------:R-:W3:Y:S04]  /*03e0*/  LDG.E R9, desc[UR12][R2.64+0x4] ;  /* 0x0000040c02097981 */ /* 0x000ee8000c1e1900 */
[----:B------:R-:W4:Y:S04]  /*03f0*/  LDG.E R11, desc[UR12][R2.64+0x8] ;  /* 0x0000080c020b7981 */ /* 0x000f28000c1e1900 */
[----:B------:R-:W5:Y:S04]  /*0400*/  LDG.E R13, desc[UR12][R2.64+0xc] ;  /* 0x00000c0c020d7981 */ /* 0x000f68000c1e1900 */
        /* <DEDUP_REMOVED lines=11> */
[----:B------:R-:W5:Y:S01]  /*04c0*/  LDG.E R16, desc[UR12][R2.64+0x3c] ;  /* 0x00003c0c02107981 */ /* 0x000f62000c1e1900 */
[----:B------:R-:W-:Y:S01]  /*04d0*/  UIADD3 UR6, UPT, UPT, UR6, 0x10, URZ ;  /* 0x0000001006067890 */ /* 0x000fe2000fffe0ff */
[----:B------:R-:W-:-:S03]  /*04e0*/  IADD3 R5, PT, PT, R5, 0x10, RZ ;  /* 0x0000001005057810 */ /* 0x000fc60007ffe0ff */
[----:B------:R-:W-:Y:S01]  /*04f0*/  UISETP.NE.AND UP1, UPT, UR6, URZ, UPT ;  /* 0x000000ff0600728c */ /* 0x000fe2000bf25270 */
[----:B--2---:R-:W-:Y:S04]  /*0500*/  STS [R4+-0x20], R7 ;  /* 0xffffe00704007388 */ /* 0x004fe80000000800 */
[----:B---3--:R-:W-:Y:S04]  /*0510*/  STS [R4+-0x1c], R9 ;  /* 0xffffe40904007388 */ /* 0x008fe80000000800 */
[----:B----4-:R-:W-:Y:S04]  /*0520*/  STS [R4+-0x18], R11 ;  /* 0xffffe80b04007388 */ /* 0x010fe80000000800 */
[----:B-----5:R-:W-:Y:S04]  /*0530*/  STS [R4+-0x14], R13 ;  /* 0xffffec0d04007388 */ /* 0x020fe80000000800 */
[----:B------:R-:W-:Y:S04]  /*0540*/  STS [R4+-0x10], R15 ;  /* 0xfffff00f04007388 */ /* 0x000fe80000000800 */
[----:B------:R-:W-:Y:S04]  /*0550*/  STS [R4+-0xc], R17 ;  /* 0xfffff41104007388 */ /* 0x000fe80000000800 */
[----:B------:R-:W-:Y:S04]  /*0560*/  STS [R4+-0x8], R19 ;  /* 0xfffff81304007388 */ /* 0x000fe80000000800 */
[----:B------:R-:W-:Y:S04]  /*0570*/  STS [R4+-0x4], R25 ;  /* 0xfffffc1904007388 */ /* 0x000fe80000000800 */
[----:B------:R-:W-:Y:S04]  /*0580*/  STS [R4], R27 ;  /* 0x0000001b04007388 */ /* 0x000fe80000000800 */
[----:B------:R-:W-:Y:S04]  /*0590*/  STS [R4+0x4], R29 ;  /* 0x0000041d04007388 */ /* 0x000fe80000000800 */
[----:B------:R-:W-:Y:S04]  /*05a0*/  STS [R4+0x8], R6 ;  /* 0x0000080604007388 */ /* 0x000fe80000000800 */
[----:B------:R-:W-:Y:S04]  /*05b0*/  STS [R4+0xc], R8 ;  /* 0x00000c0804007388 */ /* 0x000fe80000000800 */
[----:B------:R-:W-:Y:S04]  /*05c0*/  STS [R4+0x10], R10 ;  /* 0x0000100a04007388 */ /* 0x000fe80000000800 */
[----:B------:R-:W-:Y:S04]  /*05d0*/  STS [R4+0x14], R12 ;  /* 0x0000140c04007388 */ /* 0x000fe80000000800 */
[----:B------:R-:W-:Y:S04]  /*05e0*/  STS [R4+0x18], R14 ;  /* 0x0000180e04007388 */ /* 0x000fe80000000800 */
[----:B------:R0:W-:Y:S02]  /*05f0*/  STS [R4+0x1c], R16 ;  /* 0x00001c1004007388 */ /* 0x0001e40000000800 */
[----:B0-----:R-:W-:Y:S01]  /*0600*/  IADD3 R4, PT, PT, R4, 0x40, RZ ;  /* 0x0000004004047810 */ /* 0x001fe20007ffe0ff */
[----:B------:R-:W-:Y:S06]  /*0610*/  BRA.U UP1, `(.L_x_2) ;  /* 0xfffffffd01647547 */ /* 0x000fec000b83ffff */
[----:B------:R-:W-:-:S05]  /*0620*/  UMOV UR5, UR7 ;  /* 0x0000000700057c82 */ /* 0x000fca0008000000 */
.L_x_1:
[----:B------:R-:W-:-:S09]  /*0630*/  UISETP.NE.AND UP1, UPT, UR16, URZ, UPT ;  /* 0x000000ff1000728c */ /* 0x000fd2000bf25270 */
[----:B------:R-:W-:Y:S05]  /*0640*/  BRA.U !UP1, `(.L_x_0) ;  /* 0x0000000509147547 */ /* 0x000fea000b800000 */
[----:B------:R-:W-:Y:S02]  /*0650*/  UIADD3 UR6, UPT, UPT, UR16, -0x1, URZ ;  /* 0xffffffff10067890 */ /* 0x000fe4000fffe0ff */
[----:B------:R-:W-:Y:S02]  /*0660*/  UISETP.NE.AND UP2, UPT, UR17, URZ, UPT ;  /* 0x000000ff1100728c */ /* 0x000fe4000bf45270 */
[----:B------:R-:W-:-:S09]  /*0670*/  UISETP.GE.U32.AND UP1, UPT, UR6, 0x7, UPT ;  /* 0x000000070600788c */ /* 0x000fd2000bf26070 */
[----:B------:R-:W-:Y:S05]  /*0680*/  BRA.U !UP1, `(.L_x_3) ;  /* 0x0000000109647547 */ /* 0x000fea000b800000 */
[----:B------:R-:W0:Y:S01]  /*0690*/  LDC.64 R2, c[0x0][0x380] ;  /* 0x0000e000ff027b82 */ /* 0x000e220000000a00 */
[----:B------:R-:W-:-:S05]  /*06a0*/  IADD3 R5, PT, PT, R0, UR5, RZ ;  /* 0x0000000500057c10 */ /* 0x000fca000fffe0ff */
        /* <DEDUP_REMOVED lines=8> */
[----:B------:R-:W5:Y:S01]  /*0730*/  LDG.E R18, desc[UR12][R2.64+0x1c] ;  /* 0x00001c0c02127981 */ /* 0x000f62000c1e1900 */
[----:B------:R-:W0:Y:S01]  /*0740*/  S2UR UR11, SR_CgaCtaId ;  /* 0x00000000000b79c3 */ /* 0x000e220000008800 */
[----:B------:R-:W-:Y:S01]  /*0750*/  UMOV UR6, 0x400 ;  /* 0x0000040000067882 */ /* 0x000fe20000000000 */
[----:B------:R-:W-:Y:S01]  /*0760*/  IADD3 R5, PT, PT, R23, UR5, RZ ;  /* 0x0000000517057c10 */ /* 0x000fe2000fffe0ff */
[----:B------:R-:W-:-:S02]  /*0770*/  UIADD3 UR5, UPT, UPT, UR5, 0x8, URZ ;  /* 0x0000000805057890 */ /* 0x000fc4000fffe0ff */
[----:B0-----:R-:W-:-:S06]  /*0780*/  ULEA UR6, UR11, UR6, 0x18 ;  /* 0x000000060b067291 */ /* 0x001fcc000f8ec0ff */
[----:B------:R-:W-:-:S05]  /*0790*/  LEA R5, R5, UR6, 0x2 ;  /* 0x0000000605057c11 */ /* 0x000fca000f8e10ff */
[----:B--2---:R0:W-:Y:S04]  /*07a0*/  STS [R5], R4 ;  /* 0x0000000405007388 */ /* 0x0041e80000000800 */
[----:B---3--:R0:W-:Y:S04]  /*07b0*/  STS [R5+0x4], R6 ;  /* 0x0000040605007388 */ /* 0x0081e80000000800 */
[----:B----4-:R0:W-:Y:S04]  /*07c0*/  STS [R5+0x8], R8 ;  /* 0x0000080805007388 */ /* 0x0101e80000000800 */
[----:B-----5:R0:W-:Y:S04]  /*07d0*/  STS [R5+0xc], R10 ;  /* 0x00000c0a05007388 */ /* 0x0201e80000000800 */
[----:B------:R0:W-:Y:S04]  /*07e0*/  STS [R5+0x10], R12 ;  /* 0x0000100c05007388 */ /* 0x0001e80000000800 */
[----:B------:R0:W-:Y:S04]  /*07f0*/  STS [R5+0x14], R14 ;  /* 0x0000140e05007388 */ /* 0x0001e80000000800 */
[----:B------:R0:W-:Y:S04]  /*0800*/  STS [R5+0x18], R16 ;  /* 0x0000181005007388 */ /* 0x0001e80000000800 */
[----:B------:R0:W-:Y:S02]  /*0810*/  STS [R5+0x1c], R18 ;  /* 0x00001c1205007388 */ /* 0x0001e40000000800 */
.L_x_3:
[----:B------:R-:W-:Y:S05]  /*0820*/  BRA.U !UP2, `(.L_x_0) ;  /* 0x000000010a9c7547 */ /* 0x000fea000b800000 */
[----:B------:R-:W-:Y:S02]  /*0830*/  UISETP.GE.U32.AND UP1, UPT, UR25, 0x3, UPT ;  /* 0x000000031900788c */ /* 0x000fe4000bf26070 */
[----:B------:R-:W-:-:S07]  /*0840*/  UISETP.NE.AND UP2, UPT, UR18, URZ, UPT ;  /* 0x000000ff1200728c */ /* 0x000fce000bf45270 */
[----:B------:R-:W-:Y:S05]  /*0850*/  BRA.U !UP1, `(.L_x_4) ;  /* 0x0000000109447547 */ /* 0x000fea000b800000 */
[----:B------:R-:W1:Y:S01]  /*0860*/  LDC.64 R2, c[0x0][0x380] ;  /* 0x0000e000ff027b82 */ /* 0x000e620000000a00 */
[----:B0-----:R-:W-:-:S05]  /*0870*/  IADD3 R5, PT, PT, R0, UR5, RZ ;  /* 0x0000000500057c10 */ /* 0x001fca000fffe0ff */
[----:B-1----:R-:W-:-:S05]  /*0880*/  IMAD.WIDE R2, R5, 0x4, R2 ;  /* 0x0000000405027825 */ /* 0x002fca00078e0202 */
[----:B------:R-:W2:Y:S04]  /*0890*/  LDG.E R4, desc[UR12][R2.64] ;  /* 0x0000000c02047981 */ /* 0x000ea8000c1e1900 */
[----:B------:R-:W3:Y:S04]  /*08a0*/  LDG.E R6, desc[UR12][R2.64+0x4] ;  /* 0x0000040c02067981 */ /* 0x000ee8000c1e1900 */
[----:B------:R-:W4:Y:S04]  /*08b0*/  LDG.E R8, desc[UR12][R2.64+0x8] ;  /* 0x0000080c02087981 */ /* 0x000f28000c1e1900 */
        /* <DEDUP_REMOVED lines=10> */
[----:B-----5:R1:W-:Y:S02]  /*0960*/  STS [R5+0xc], R10 ;  /* 0x00000c0a05007388 */ /* 0x0203e40000000800 */
.L_x_4:
[----:B------:R-:W-:Y:S05]  /*0970*/  BRA.U !UP2, `(.L_x_0) ;  /* 0x000000010a487547 */ /* 0x000fea000b800000 */
[----:B------:R-:W2:Y:S01]  /*0980*/  LDC.64 R2, c[0x0][0x380] ;  /* 0x0000e000ff027b82 */ /* 0x000ea20000000a00 */
[----:B01----:R-:W-:-:S05]  /*0990*/  IADD3 R5, PT, PT, R0, UR5, RZ ;  /* 0x0000000500057c10 */ /* 0x003fca000fffe0ff */
[----:B--2---:R-:W-:-:S05]  /*09a0*/  IMAD.WIDE R2, R5, 0x4, R2 ;  /* 0x0000000405027825 */ /* 0x004fca00078e0202 */
[----:B------:R-:W2:Y:S01]  /*09b0*/  LDG.E R0, desc[UR12][R2.64] ;  /* 0x0000000c02007981 */ /* 0x000ea2000c1e1900 */
[----:B------:R-:W0:Y:S01]  /*09c0*/  S2UR UR11, SR_CgaCtaId ;  /* 0x00000000000b79c3 */ /* 0x000e220000008800 */
[----:B------:R-:W-:Y:S01]  /*09d0*/  UMOV UR6, 0x400 ;  /* 0x0000040000067882 */ /* 0x000fe20000000000 */
[----:B------:R-:W-:Y:S01]  /*09e0*/  IADD3 R4, PT, PT, R23, UR5, RZ ;  /* 0x0000000517047c10 */ /* 0x000fe2000fffe0ff */
[----:B------:R-:W-:Y:S02]  /*09f0*/  UISETP.NE.AND UP1, UPT, UR18, 0x1, UPT ;  /* 0x000000011200788c */ /* 0x000fe4000bf25270 */
[----:B0-----:R-:W-:-:S06]  /*0a00*/  ULEA UR6, UR11, UR6, 0x18 ;  /* 0x000000060b067291 */ /* 0x001fcc000f8ec0ff */
[----:B------:R-:W-:-:S05]  /*0a10*/  LEA R5, R4, UR6, 0x2 ;  /* 0x0000000604057c11 */ /* 0x000fca000f8e10ff */
[----:B--2---:R2:W-:Y:S01]  /*0a20*/  STS [R5], R0 ;  /* 0x0000000005007388 */ /* 0x0045e20000000800 */
[----:B------:R-:W-:Y:S05]  /*0a30*/  BRA.U !UP1, `(.L_x_0) ;  /* 0x0000000109187547 */ /* 0x000fea000b800000 */
[----:B------:R-:W-:Y:S01]  /*0a40*/  UISETP.NE.AND UP1, UPT, UR18, 0x2, UPT ;  /* 0x000000021200788c */ /* 0x000fe2000bf25270 */
[----:B--2---:R-:W2:Y:S05]  /*0a50*/  LDG.E R0, desc[UR12][R2.64+0x4] ;  /* 0x0000040c02007981 */ /* 0x004eaa000c1e1900 */
[----:B------:R-:W-:-:S13]  /*0a60*/  PLOP3.LUT P0, PT, PT, PT, UP1, 0x80, 0x8 ;  /* 0x000000000008781c */ /* 0x000fda0003f0f018 */
[----:B------:R-:W3:Y:S04]  /*0a70*/  @P0 LDG.E R4, desc[UR12][R2.64+0x8] ;  /* 0x0000080c02040981 */ /* 0x000ee8000c1e1900 */
[----:B--2---:R4:W-:Y:S04]  /*0a80*/  STS [R5+0x4], R0 ;  /* 0x0000040005007388 */ /* 0x0049e80000000800 */
[----:B---3--:R4:W-:Y:S02]  /*0a90*/  @P0 STS [R5+0x8], R4 ;  /* 0x0000080405000388 */ /* 0x0089e40000000800 */
.L_x_0:
[----:B------:R-:W3:Y:S02]  /*0aa0*/  LDCU UR5, c[0x0][0x3a0] ;  /* 0x00007400ff0577ac */ /* 0x000ee40008000800 */
[----:B---3--:R-:W-:Y:S01]  /*0ab0*/  UISETP.GE.AND UP1, UPT, UR5, 0x1, UPT ;  /* 0x000000010500788c */ /* 0x008fe2000bf26270 */
[----:B------:R-:W-:Y:S08]  /*0ac0*/  BAR.SYNC.DEFER_BLOCKING 0x0 ;  /* 0x0000000000007b1d */ /* 0x000ff00000010000 */
[----:B------:R-:W-:Y:S05]  /*0ad0*/  BRA.U !UP1, `(.L_x_5) ;  /* 0x0000002d097c7547 */ /* 0x000fea000b800000 */
[----:B------:R-:W3:Y:S01]  /*0ae0*/  LDC R3, c[0x0][0x3ac] ;  /* 0x0000eb00ff037b82 */ /* 0x000ee20000000800 */
[----:B------:R-:W-:-:S07]  /*0af0*/  UMOV UR5, URZ ;  /* 0x000000ff00057c82 */ /* 0x000fce0008000000 */
[----:B0-----:R-:W0:Y:S08]  /*0b00*/  LDC.64 R12, c[0x0][0x3c0] ;  /* 0x0000f000ff0c7b82 */ /* 0x001e300000000a00 */
[----:B------:R-:W5:Y:S01]  /*0b10*/  LDC.64 R14, c[0x0][0x3b8] ;  /* 0x0000ee00ff0e7b82 */ /* 0x000f620000000a00 */
[----:B---3--:R-:W-:-:S04]  /*0b20*/  IMAD R3, R3, UR4, R20 ;  /* 0x0000000403037c24 */ /* 0x008fc8000f8e0214 */
[----:B0-----:R-:W-:-:S04]  /*0b30*/  IMAD.WIDE R12, R3, 0x4, R12 ;  /* 0x00000004030c7825 */ /* 0x001fc800078e020c */
[----:B-----5:R-:W-:-:S07]  /*0b40*/  IMAD.WIDE R14, R3, 0x4, R14 ;  /* 0x00000004030e7825 */ /* 0x020fce00078e020e */
.L_x_42:
[----:B01234-:R-:W-:Y:S05]  /*0b50*/  BRA.U !UP0, `(.L_x_6) ;  /* 0x0000000508c07547 */ /* 0x01ffea000b800000 */
[----:B------:R-:W-:Y:S01]  /*0b60*/  UISETP.GE.U32.AND UP1, UPT, UR15, 0x7, UPT ;  /* 0x000000070f00788c */ /* 0x000fe2000bf26070 */
[----:B--2-4-:R-:W-:Y:S01]  /*0b70*/  MOV R0, UR5 ;  /* 0x0000000500007c02 */ /* 0x014fe20008000f00 */
[----:B-1----:R-:W-:-:S04]  /*0b80*/  HFMA2 R10, -RZ, RZ, 0, 0 ;  /* 0x00000000ff0a7431 */ /* 0x002fc800000001ff */
[----:B------:R-:W-:-:S03]  /*0b90*/  IMAD R0, R0, UR14, R21 ;  /* 0x0000000e00007c24 */ /* 0x000fc6000f8e0215 */
[----:B------:R-:W-:Y:S05]  /*0ba0*/  BRA.U !UP1, `(.L_x_7) ;  /* 0x0000000109b47547 */ /* 0x000fea000b800000 */
[----:B------:R-:W-:-:S05]  /*0bb0*/  UMOV UR6, URZ ;  /* 0x000000ff00067c82 */ /* 0x000fca0008000000 */
.L_x_8:
[----:B0-----:R-:W0:Y:S01]  /*0bc0*/  LDC.64 R4, c[0x0][0x388] ;  /* 0x0000e200ff047b82 */ /* 0x001e220000000a00 */
[----:B------:R-:W-:-:S07]  /*0bd0*/  IADD3 R7, PT, PT, R0, UR6, RZ ;  /* 0x0000000600077c10 */ /* 0x000fce000fffe0ff */
[----:B------:R-:W1:Y:S01]  /*0be0*/  LDC.64 R2, c[0x0][0x390] ;  /* 0x0000e400ff027b82 */ /* 0x000e620000000a00 */
[----:B0-----:R-:W-:-:S05]  /*0bf0*/  IMAD.WIDE R4, R7, 0x4, R4 ;  /* 0x0000000407047825 */ /* 0x001fca00078e0204 */
[----:B------:R-:W2:Y:S01]  /*0c00*/  LDG.E R29, desc[UR12][R4.64] ;  /* 0x0000000c041d7981 */ /* 0x000ea2000c1e1900 */
[----:B-1----:R-:W-:-:S03]  /*0c10*/  IMAD.WIDE R2, R7, 0x4, R2 ;  /* 0x0000000407027825 */ /* 0x002fc600078e0202 */
[----:B------:R-:W3:Y:S04]  /*0c20*/  LDG.E R16, desc[UR12][R4.64+0x4] ;  /* 0x0000040c04107981 */ /* 0x000ee8000c1e1900 */
[----:B------:R-:W4:Y:S01]  /*0c30*/  LDG.E R10, desc[UR12][R2.64] ;  /* 0x0000000c020a7981 */ /* 0x000f22000c1e1900 */
[----:B------:R-:W-:-:S03]  /*0c40*/  IADD3 R7, PT, PT, R23, UR6, RZ ;  /* 0x0000000617077c10 */ /* 0x000fc6000fffe0ff */
[----:B------:R-:W5:Y:S01]  /*0c50*/  LDG.E R8, desc[UR12][R2.64+0x4] ;  /* 0x0000040c02087981 */ /* 0x000f62000c1e1900 */
[C---:B------:R-:W-:Y:S02]  /*0c60*/  LEA R6, R7.reuse, UR10, 0x2 ;  /* 0x0000000a07067c11 */ /* 0x040fe4000f8e10ff */
[----:B------:R-:W-:Y:S01]  /*0c70*/  LEA R7, R7, UR23, 0x2 ;  /* 0x0000001707077c11 */ /* 0x000fe2000f8e10ff */
        /* <DEDUP_REMOVED lines=10> */
[----:B--2---:R-:W-:Y:S04]  /*0d20*/  STS [R6], R29 ;  /* 0x0000001d06007388 */ /* 0x004fe80000000800 */
[----:B----4-:R0:W-:Y:S04]  /*0d30*/  STS [R7], R10 ;  /* 0x0000000a07007388 */ /* 0x0101e80000000800 */
[----:B---3--:R1:W-:Y:S04]  /*0d40*/  STS [R6+0x4], R16 ;  /* 0x0000041006007388 */ /* 0x0083e80000000800 */
[----:B0-----:R-:W2:Y:S04]  /*0d50*/  LDG.E R10, desc[UR12][R2.64+0x14] ;  /* 0x0000140c020a7981 */ /* 0x001ea8000c1e1900 */
[----:B-1----:R-:W3:Y:S04]  /*0d60*/  LDG.E R16, desc[UR12][R2.64+0x18] ;  /* 0x0000180c02107981 */ /* 0x002ee8000c1e1900 */
[----:B-----5:R0:W-:Y:S04]  /*0d70*/  STS [R7+0x4], R8 ;  /* 0x0000040807007388 */ /* 0x0201e80000000800 */
[----:B------:R0:W-:Y:S04]  /*0d80*/  STS [R6+0x8], R25 ;  /* 0x0000081906007388 */ /* 0x0001e80000000800 */
[----:B------:R0:W-:Y:S04]  /*0d90*/  STS [R7+0x8], R18 ;  /* 0x0000081207007388 */ /* 0x0001e80000000800 */
[----:B------:R0:W-:Y:S04]  /*0da0*/  STS [R6+0xc], R19 ;  /* 0x00000c1306007388 */ /* 0x0001e80000000800 */
[----:B------:R0:W-:Y:S04]  /*0db0*/  STS [R7+0xc], R26 ;  /* 0x00000c1a07007388 */ /* 0x0001e80000000800 */
[----:B------:R0:W-:Y:S04]  /*0dc0*/  STS [R6+0x10], R17 ;  /* 0x0000101106007388 */ /* 0x0001e80000000800 */
[----:B------:R0:W-:Y:S04]  /*0dd0*/  STS [R7+0x10], R28 ;  /* 0x0000101c07007388 */ /* 0x0001e80000000800 */
[----:B------:R0:W-:Y:S01]  /*0de0*/  STS [R6+0x14], R11 ;  /* 0x0000140b06007388 */ /* 0x0001e20000000800 */
[----:B------:R-:W-:-:S04]  /*0df0*/  UIADD3 UR6, UPT, UPT, UR6, 0x8, URZ ;  /* 0x0000000806067890 */ /* 0x000fc8000fffe0ff */
[----:B------:R-:W-:Y:S01]  /*0e00*/  UISETP.NE.AND UP1, UPT, UR6, UR8, UPT ;  /* 0x000000080600728c */ /* 0x000fe2000bf25270 */
[----:B--2---:R0:W-:Y:S04]  /*0e10*/  STS [R7+0x14], R10 ;  /* 0x0000140a07007388 */ /* 0x0041e80000000800 */
[----:B------:R0:W-:Y:S04]  /*0e20*/  STS [R6+0x18], R9 ;  /* 0x0000180906007388 */ /* 0x0001e80000000800 */
[----:B---3--:R0:W-:Y:S04]  /*0e30*/  STS [R7+0x18], R16 ;  /* 0x0000181007007388 */ /* 0x0081e80000000800 */
[----:B------:R0:W-:Y:S04]  /*0e40*/  STS [R6+0x1c], R27 ;  /* 0x00001c1b06007388 */ /* 0x0001e80000000800 */
[----:B------:R0:W-:Y:S01]  /*0e50*/  STS [R7+0x1c], R4 ;  /* 0x00001c0407007388 */ /* 0x0001e20000000800 */
[----:B------:R-:W-:Y:S05]  /*0e60*/  BRA.U UP1, `(.L_x_8) ;  /* 0xfffffffd01547547 */ /* 0x000fea000b83ffff */
[----:B0-----:R-:W-:-:S07]  /*0e70*/  MOV R10, UR8 ;  /* 0x00000008000a7c02 */ /* 0x001fce0008000f00 */
.L_x_7:
[----:B------:R-:W-:-:S09]  /*0e80*/  UISETP.NE.AND UP1, UPT, UR17, URZ, UPT ;  /* 0x000000ff1100728c */ /* 0x000fd2000bf25270 */
[----:B------:R-:W-:Y:S05]  /*0e90*/  BRA.U !UP1, `(.L_x_6) ;  /* 0x0000000109f07547 */ /* 0x000fea000b800000 */
[----:B------:R-:W-:Y:S02]  /*0ea0*/  UISETP.GE.U32.AND UP1, UPT, UR25, 0x3, UPT ;  /* 0x000000031900788c */ /* 0x000fe4000bf26070 */
[----:B------:R-:W-:-:S07]  /*0eb0*/  UISETP.NE.AND UP2, UPT, UR18, URZ, UPT ;  /* 0x000000ff1200728c */ /* 0x000fce000bf45270 */
[----:B------:R-:W-:Y:S05]  /*0ec0*/  BRA.U !UP1, `(.L_x_9) ;  /* 0x0000000109647547 */ /* 0x000fea000b800000 */
[----:B------:R-:W0:Y:S01]  /*0ed0*/  LDC.64 R2, c[0x0][0x388] ;  /* 0x0000e200ff027b82 */ /* 0x000e220000000a00 */
[----:B------:R-:W-:-:S07]  /*0ee0*/  IADD3 R7, PT, PT, R0, R10, RZ ;  /* 0x0000000a00077210 */ /* 0x000fce0007ffe0ff */
[----:B------:R-:W1:Y:S01]  /*0ef0*/  LDC.64 R4, c[0x0][0x390] ;  /* 0x0000e400ff047b82 */ /* 0x000e620000000a00 */
[----:B0-----:R-:W-:-:S05]  /*0f00*/  IMAD.WIDE R2, R7, 0x4, R2 ;  /* 0x0000000407027825 */ /* 0x001fca00078e0202 */
[----:B------:R-:W2:Y:S01]  /*0f10*/  LDG.E R6, desc[UR12][R2.64] ;  /* 0x0000000c02067981 */ /* 0x000ea2000c1e1900 */
[----:B-1----:R-:W-:-:S03]  /*0f20*/  IMAD.WIDE R4, R7, 0x4, R4 ;  /* 0x0000000407047825 */ /* 0x002fc600078e0204 */
[----:B------:R-:W3:Y:S04]  /*0f30*/  LDG.E R16, desc[UR12][R2.64+0x4] ;  /* 0x0000040c02107981 */ /* 0x000ee8000c1e1900 */
[----:B------:R-:W4:Y:S04]  /*0f40*/  LDG.E R8, desc[UR12][R4.64] ;  /* 0x0000000c04087981 */ /* 0x000f28000c1e1900 */
[----:B------:R-:W5:Y:S04]  /*0f50*/  LDG.E R18, desc[UR12][R4.64+0x4] ;  /* 0x0000040c04127981 */ /* 0x000f68000c1e1900 */
[----:B------:R-:W5:Y:S04]  /*0f60*/  LDG.E R26, desc[UR12][R2.64+0x8] ;  /* 0x0000080c021a7981 */ /* 0x000f68000c1e1900 */
[----:B------:R-:W5:Y:S04]  /*0f70*/  LDG.E R28, desc[UR12][R4.64+0x8] ;  /* 0x0000080c041c7981 */ /* 0x000f68000c1e1900 */
[----:B------:R-:W5:Y:S04]  /*0f80*/  LDG.E R11, desc[UR12][R2.64+0xc] ;  /* 0x00000c0c020b7981 */ /* 0x000f68000c1e1900 */
[----:B------:R-:W5:Y:S01]  /*0f90*/  LDG.E R17, desc[UR12][R4.64+0xc] ;  /* 0x00000c0c04117981 */ /* 0x000f62000c1e1900 */
[----:B------:R-:W-:-:S04]  /*0fa0*/  IADD3 R7, PT, PT, R23, R10, RZ ;  /* 0x0000000a17077210 */ /* 0x000fc80007ffe0ff */
[C---:B------:R-:W-:Y:S02]  /*0fb0*/  LEA R9, R7.reuse, UR10, 0x2 ;  /* 0x0000000a07097c11 */ /* 0x040fe4000f8e10ff */
[----:B------:R-:W-:Y:S02]  /*0fc0*/  LEA R7, R7, UR23, 0x2 ;  /* 0x0000001707077c11 */ /* 0x000fe4000f8e10ff */
[----:B------:R-:W-:Y:S01]  /*0fd0*/  IADD3 R10, PT, PT, R10, 0x4, RZ ;  /* 0x000000040a0a7810 */ /* 0x000fe20007ffe0ff */
[----:B--2---:R0:W-:Y:S04]  /*0fe0*/  STS [R9], R6 ;  /* 0x0000000609007388 */ /* 0x0041e80000000800 */
[----:B----4-:R0:W-:Y:S04]  /*0ff0*/  STS [R7], R8 ;  /* 0x0000000807007388 */ /* 0x0101e80000000800 */
[----:B---3--:R0:W-:Y:S04]  /*1000*/  STS [R9+0x4], R16 ;  /* 0x0000041009007388 */ /* 0x0081e80000000800 */
[----:B-----5:R0:W-:Y:S04]  /*1010*/  STS [R7+0x4], R18 ;  /* 0x0000041207007388 */ /* 0x0201e80000000800 */
[----:B------:R0:W-:Y:S04]  /*1020*/  STS [R9+0x8], R26 ;  /* 0x0000081a09007388 */ /* 0x0001e80000000800 */
[----:B------:R0:W-:Y:S04]  /*1030*/  STS [R7+0x8], R28 ;  /* 0x0000081c07007388 */ /* 0x0001e80000000800 */
[----:B------:R0:W-:Y:S04]  /*1040*/  STS [R9+0xc], R11 ;  /* 0x00000c0b09007388 */ /* 0x0001e80000000800 */
[----:B------:R0:W-:Y:S02]  /*1050*/  STS [R7+0xc], R17 ;  /* 0x00000c1107007388 */ /* 0x0001e40000000800 */
.L_x_9:
[----:B------:R-:W-:Y:S05]  /*1060*/  BRA.U !UP2, `(.L_x_6) ;  /* 0x000000010a7c7547 */ /* 0x000fea000b800000 */
[----:B------:R-:W-:Y:S02]  /*1070*/  ISETP.NE.AND P0, PT, RZ, UR26, PT ;  /* 0x0000001aff007c0c */ /* 0x000fe4000bf05270 */
[----:B------:R-:W-:-:S11]  /*1080*/  ISETP.NE.AND P1, PT, RZ, UR21, PT ;  /* 0x00000015ff007c0c */ /* 0x000fd6000bf25270 */
[----:B------:R-:W1:Y:S01]  /*1090*/  @P0 LDC.64 R2, c[0x0][0x388] ;  /* 0x0000e200ff020b82 */ /* 0x000e620000000a00 */
[-C--:B------:R-:W-:Y:S02]  /*10a0*/  @P0 IADD3 R19, PT, PT, R0, R10.reuse, RZ ;  /* 0x0000000a00130210 */ /* 0x080fe40007ffe0ff */
[----:B0-----:R-:W-:Y:S02]  /*10b0*/  @P0 IADD3 R11, PT, PT, R23, R10, RZ ;  /* 0x0000000a170b0210 */ /* 0x001fe40007ffe0ff */
[----:B------:R-:W-:-:S03]  /*10c0*/  @P0 IADD3 R10, PT, PT, R10, 0x2, RZ ;  /* 0x000000020a0a0810 */ /* 0x000fc60007ffe0ff */
[----:B------:R-:W0:Y:S01]  /*10d0*/  @P0 LDC.64 R8, c[0x0][0x390] ;  /* 0x0000e400ff080b82 */ /* 0x000e220000000a00 */
[----:B------:R-:W-:-:S07]  /*10e0*/  @P1 IADD3 R17, PT, PT, R0, R10, RZ ;  /* 0x0000000a00111210 */ /* 0x000fce0007ffe0ff */
[----:B------:R-:W2:Y:S08]  /*10f0*/  @P1 LDC.64 R6, c[0x0][0x388] ;  /* 0x0000e200ff061b82 */ /* 0x000eb00000000a00 */
[----:B------:R-:W3:Y:S01]  /*1100*/  @P1 LDC.64 R4, c[0x0][0x390] ;  /* 0x0000e400ff041b82 */ /* 0x000ee20000000a00 */
[----:B-1----:R-:W-:-:S05]  /*1110*/  @P0 IMAD.WIDE R2, R19, 0x4, R2 ;  /* 0x0000000413020825 */ /* 0x002fca00078e0202 */
[----:B------:R-:W4:Y:S01]  /*1120*/  @P0 LDG.E R0, desc[UR12][R2.64] ;  /* 0x0000000c02000981 */ /* 0x000f22000c1e1900 */
[----:B0-----:R-:W-:-:S03]  /*1130*/  @P0 IMAD.WIDE R8, R19, 0x4, R8 ;  /* 0x0000000413080825 */ /* 0x001fc600078e0208 */
[----:B------:R-:W5:Y:S04]  /*1140*/  @P0 LDG.E R18, desc[UR12][R2.64+0x4] ;  /* 0x0000040c02120981 */ /* 0x000f68000c1e1900 */
[----:B------:R-:W5:Y:S01]  /*1150*/  @P0 LDG.E R16, desc[UR12][R8.64] ;  /* 0x0000000c08100981 */ /* 0x000f62000c1e1900 */
[----:B--2---:R-:W-:-:S03]  /*1160*/  @P1 IMAD.WIDE R6, R17, 0x4, R6 ;  /* 0x0000000411061825 */ /* 0x004fc600078e0206 */
[----:B------:R-:W2:Y:S04]  /*1170*/  @P0 LDG.E R26, desc[UR12][R8.64+0x4] ;  /* 0x0000040c081a0981 */ /* 0x000ea8000c1e1900 */
[----:B------:R-:W2:Y:S01]  /*1180*/  @P1 LDG.E R6, desc[UR12][R6.64] ;  /* 0x0000000c06061981 */ /* 0x000ea2000c1e1900 */
[----:B---3--:R-:W-:-:S06]  /*1190*/  @P1 IMAD.WIDE R4, R17, 0x4, R4 ;  /* 0x0000000411041825 */ /* 0x008fcc00078e0204 */
[----:B------:R-:W3:Y:S01]  /*11a0*/  @P1 LDG.E R4, desc[UR12][R4.64] ;  /* 0x0000000c04041981 */ /* 0x000ee2000c1e1900 */
[----:B------:R-:W-:Y:S02]  /*11b0*/  @P0 LEA R19, R11, UR10, 0x2 ;  /* 0x0000000a0b130c11 */ /* 0x000fe4000f8e10ff */
[----:B------:R-:W-:Y:S02]  /*11c0*/  @P1 IADD3 R10, PT, PT, R23, R10, RZ ;  /* 0x0000000a170a1210 */ /* 0x000fe40007ffe0ff */
[----:B------:R-:W-:Y:S02]  /*11d0*/  @P0 LEA R25, R11, UR23, 0x2 ;  /* 0x000000170b190c11 */ /* 0x000fe4000f8e10ff */
[C---:B------:R-:W-:Y:S02]  /*11e0*/  @P1 LEA R11, R10.reuse, UR10, 0x2 ;  /* 0x0000000a0a0b1c11 */ /* 0x040fe4000f8e10ff */
[----:B------:R-:W-:Y:S01]  /*11f0*/  @P1 LEA R17, R10, UR23, 0x2 ;  /* 0x000000170a111c11 */ /* 0x000fe2000f8e10ff */
[----:B----4-:R0:W-:Y:S04]  /*1200*/  @P0 STS [R19], R0 ;  /* 0x0000000013000388 */ /* 0x0101e80000000800 */
[----:B-----5:R0:W-:Y:S04]  /*1210*/  @P0 STS [R25], R16 ;  /* 0x0000001019000388 */ /* 0x0201e80000000800 */
[----:B------:R0:W-:Y:S04]  /*1220*/  @P0 STS [R19+0x4], R18 ;  /* 0x0000041213000388 */ /* 0x0001e80000000800 */
[----:B--2---:R0:W-:Y:S04]  /*1230*/  @P0 STS [R25+0x4], R26 ;  /* 0x0000041a19000388 */ /* 0x0041e80000000800 */
[----:B------:R0:W-:Y:S04]  /*1240*/  @P1 STS [R11], R6 ;  /* 0x000000060b001388 */ /* 0x0001e80000000800 */
[----:B---3--:R0:W-:Y:S02]  /*1250*/  @P1 STS [R17], R4 ;  /* 0x0000000411001388 */ /* 0x0081e40000000800 */
.L_x_6:
[----:B------:R-:W-:Y:S06]  /*1260*/  BAR.SYNC.DEFER_BLOCKING 0x0 ;  /* 0x0000000000007b1d */ /* 0x000fec0000010000 */
[----:B------:R-:W3:Y:S01]  /*1270*/  LDCU UR6, c[0x0][0x3a8] ;  /* 0x00007500ff0677ac */ /* 0x000ee20008000800 */
[----:B0-2-4-:R0:W5:Y:S04]  /*1280*/  LDG.E R0, desc[UR12][R12.64] ;  /* 0x0000000c0c007981 */ /* 0x015168000c1e1900 */
[----:B------:R0:W5:Y:S01]  /*1290*/  LDG.E R2, desc[UR12][R14.64] ;  /* 0x0000000c0e027981 */ /* 0x000162000c1e1900 */
[----:B---3--:R-:W-:Y:S01]  /*12a0*/  UISETP.GE.AND UP1, UPT, UR6, 0x1, UPT ;  /* 0x000000010600788c */ /* 0x008fe2000bf26270 */
[----:B------:R-:W-:-:S08]  /*12b0*/  MOV R3, 0xff800000 ;  /* 0xff80000000037802 */ /* 0x000fd00000000f00 */
[----:B0-----:R-:W-:Y:S05]  /*12c0*/  BRA.U !UP1, `(.L_x_10) ;  /* 0x0000000909987547 */ /* 0x001fea000b800000 */
[----:B------:R-:W-:Y:S05]  /*12d0*/  BRA.U !UP0, `(.L_x_11) ;  /* 0x0000000508c47547 */ /* 0x000fea000b800000 */
[----:B-1----:R-:W-:Y:S01]  /*12e0*/  HFMA2 R5, -RZ, RZ, 0, 0 ;  /* 0x00000000ff057431 */ /* 0x002fe200000001ff */
[----:B------:R-:W-:-:S07]  /*12f0*/  MOV R3, 0xff800000 ;  /* 0xff80000000037802 */ /* 0x000fce0000000f00 */
.L_x_17:
[----:B------:R-:W-:Y:S01]  /*1300*/  UISETP.GE.U32.AND UP2, UPT, UR15, 0x7, UPT ;  /* 0x000000070f00788c */ /* 0x000fe2000bf46070 */
[----:B------:R-:W-:Y:S02]  /*1310*/  MOV R16, RZ ;  /* 0x000000ff00107202 */ /* 0x000fe40000000f00 */
[----:B------:R-:W-:-:S06]  /*1320*/  MOV R4, RZ ;  /* 0x000000ff00047202 */ /* 0x000fcc0000000f00 */
[----:B------:R-:W-:Y:S05]  /*1330*/  BRA.U !UP2, `(.L_x_12) ;  /* 0x000000010a987547 */ /* 0x000fea000b800000 */
[----:B------:R-:W0:Y:S01]  /*1340*/  S2UR UR11, SR_CgaCtaId ;  /* 0x00000000000b79c3 */ /* 0x000e220000008800 */
[----:B------:R-:W-:Y:S01]  /*1350*/  UMOV UR6, 0x400 ;  /* 0x0000040000067882 */ /* 0x000fe20000000000 */
[----:B------:R-:W-:-:S06]  /*1360*/  MOV R16, RZ ;  /* 0x000000ff00107202 */ /* 0x000fcc0000000f00 */
[----:B------:R-:W1:Y:S01]  /*1370*/  LDC R4, c[0x0][0x39c] ;  /* 0x0000e700ff047b82 */ /* 0x000e620000000800 */
[----:B0-----:R-:W-:-:S03]  /*1380*/  ULEA UR11, UR11, UR6, 0x18 ;  /* 0x000000060b0b7291 */ /* 0x001fc6000f8ec0ff */
[----:B------:R-:W-:-:S09]  /*1390*/  UMOV UR6, URZ ;  /* 0x000000ff00067c82 */ /* 0x000fd20008000000 */
.L_x_13:
[----:B-1----:R-:W-:Y:S01]  /*13a0*/  IMAD R6, R5, R4, UR6 ;  /* 0x0000000605067e24 */ /* 0x002fe2000f8e0204 */
[----:B------:R-:W-:Y:S01]  /*13b0*/  IADD3 R7, PT, PT, R23, UR6, RZ ;  /* 0x0000000617077c10 */ /* 0x000fe2000fffe0ff */
[----:B------:R-:W-:-:S03]  /*13c0*/  UIADD3 UR6, UPT, UPT, UR6, 0x8, URZ ;  /* 0x0000000806067890 */ /* 0x000fc6000fffe0ff */
[----:B------:R-:W-:Y:S01]  /*13d0*/  LEA R7, R7, UR11, 0x2 ;  /* 0x0000000b07077c11 */ /* 0x000fe2000f8e10ff */
[----:B------:R-:W-:Y:S01]  /*13e0*/  UISETP.NE.AND UP2, UPT, UR6, UR8, UPT ;  /* 0x000000080600728c */ /* 0x000fe2000bf45270 */
[----:B------:R-:W-:-:S03]  /*13f0*/  LEA R6, R6, UR10, 0x2 ;  /* 0x0000000a06067c11 */ /* 0x000fc6000f8e10ff */
[----:B------:R-:W-:Y:S04]  /*1400*/  LDS R17, [R7] ;  /* 0x0000000007117984 */ /* 0x000fe80000000800 */
[----:B------:R-:W0:Y:S04]  /*1410*/  LDS R18, [R6] ;  /* 0x0000000006127984 */ /* 0x000e280000000800 */
[----:B------:R-:W-:Y:S04]  /*1420*/  LDS R19, [R7+0x4] ;  /* 0x0000040007137984 */ /* 0x000fe80000000800 */
[----:B------:R-:W1:Y:S04]  /*1430*/  LDS R25, [R6+0x4] ;  /* 0x0000040006197984 */ /* 0x000e680000000800 */
[----:B------:R-:W-:Y:S04]  /*1440*/  LDS R10, [R7+0x8] ;  /* 0x00000800070a7984 */ /* 0x000fe80000000800 */
[----:B------:R-:W2:Y:S04]  /*1450*/  LDS R11, [R6+0x8] ;  /* 0x00000800060b7984 */ /* 0x000ea80000000800 */
[----:B------:R-:W-:Y:S04]  /*1460*/  LDS R8, [R7+0xc] ;  /* 0x00000c0007087984 */ /* 0x000fe80000000800 */
[----:B------:R-:W3:Y:S04]  /*1470*/  LDS R9, [R6+0xc] ;  /* 0x00000c0006097984 */ /* 0x000ee80000000800 */
[----:B------:R-:W-:Y:S04]  /*1480*/  LDS R26, [R6+0x18] ;  /* 0x00001800061a7984 */ /* 0x000fe80000000800 */
[----:B------:R-:W-:Y:S01]  /*1490*/  LDS R27, [R6+0x1c] ;  /* 0x00001c00061b7984 */ /* 0x000fe20000000800 */
[----:B0-----:R-:W-:-:S03]  /*14a0*/  FFMA R18, R17, R18, R16 ;  /* 0x0000001211127223 */ /* 0x001fc60000000010 */
[----:B------:R-:W-:Y:S04]  /*14b0*/  LDS R16, [R7+0x10] ;  /* 0x0000100007107984 */ /* 0x000fe80000000800 */
[----:B------:R-:W0:Y:S01]  /*14c0*/  LDS R17, [R6+0x10] ;  /* 0x0000100006117984 */ /* 0x000e220000000800 */
[----:B-1----:R-:W-:-:S03]  /*14d0*/  FFMA R25, R19, R25, R18 ;  /* 0x0000001913197223 */ /* 0x002fc60000000012 */
[----:B------:R-:W-:Y:S04]  /*14e0*/  LDS R18, [R7+0x14] ;  /* 0x0000140007127984 */ /* 0x000fe80000000800 */
[----:B------:R-:W1:Y:S01]  /*14f0*/  LDS R19, [R6+0x14] ;  /* 0x0000140006137984 */ /* 0x000e620000000800 */
[----:B--2---:R-:W-:-:S03]  /*1500*/  FFMA R25, R10, R11, R25 ;  /* 0x0000000b0a197223 */ /* 0x004fc60000000019 */
[----:B------:R-:W2:Y:S04]  /*1510*/  LDS R11, [R7+0x18] ;  /* 0x00001800070b7984 */ /* 0x000ea80000000800 */
[----:B------:R-:W4:Y:S01]  /*1520*/  LDS R10, [R7+0x1c] ;  /* 0x00001c00070a7984 */ /* 0x000f220000000800 */
[----:B---3--:R-:W-:-:S04]  /*1530*/  FFMA R9, R8, R9, R25 ;  /* 0x0000000908097223 */ /* 0x008fc80000000019 */
[----:B0-----:R-:W-:-:S04]  /*1540*/  FFMA R9, R16, R17, R9 ;  /* 0x0000001110097223 */ /* 0x001fc80000000009 */
[----:B-1----:R-:W-:-:S04]  /*1550*/  FFMA R18, R18, R19, R9 ;  /* 0x0000001312127223 */ /* 0x002fc80000000009 */
[----:B--2---:R-:W-:-:S04]  /*1560*/  FFMA R11, R11, R26, R18 ;  /* 0x0000001a0b0b7223 */ /* 0x004fc80000000012 */
[----:B----4-:R-:W-:Y:S01]  /*1570*/  FFMA R16, R10, R27, R11 ;  /* 0x0000001b0a107223 */ /* 0x010fe2000000000b */
[----:B------:R-:W-:Y:S06]  /*1580*/  BRA.U UP2, `(.L_x_13) ;  /* 0xfffffffd02847547 */ /* 0x000fec000b83ffff */
[----:B------:R-:W-:-:S07]  /*1590*/  MOV R4, UR8 ;  /* 0x0000000800047c02 */ /* 0x000fce0008000f00 */
.L_x_12:
[----:B------:R-:W-:-:S09]  /*15a0*/  UISETP.NE.AND UP2, UPT, UR17, URZ, UPT ;  /* 0x000000ff1100728c */ /* 0x000fd2000bf45270 */
[----:B------:R-:W-:Y:S05]  /*15b0*/  BRA.U !UP2, `(.L_x_14) ;  /* 0x000000010adc7547 */ /* 0x000fea000b800000 */
[----:B------:R-:W-:Y:S02]  /*15c0*/  UISETP.GE.U32.AND UP2, UPT, UR25, 0x3, UPT ;  /* 0x000000031900788c */ /* 0x000fe4000bf46070 */
[----:B------:R-:W-:-:S07]  /*15d0*/  UISETP.NE.AND UP3, UPT, UR18, URZ, UPT ;  /* 0x000000ff1200728c */ /* 0x000fce000bf65270 */
[----:B------:R-:W-:Y:S05]  /*15e0*/  BRA.U !UP2, `(.L_x_15) ;  /* 0x000000010a547547 */ /* 0x000fea000b800000 */
[----:B------:R-:W0:Y:S01]  /*15f0*/  S2UR UR11, SR_CgaCtaId ;  /* 0x00000000000b79c3 */ /* 0x000e220000008800 */
[----:B------:R-:W1:Y:S01]  /*1600*/  LDCU UR29, c[0x0][0x39c] ;  /* 0x00007380ff1d77ac */ /* 0x000e620008000800 */
[----:B------:R-:W-:Y:S01]  /*1610*/  IADD3 R6, PT, PT, R23, R4, RZ ;  /* 0x0000000417067210 */ /* 0x000fe20007ffe0ff */
[----:B------:R-:W-:Y:S01]  /*1620*/  UMOV UR6, 0x400 ;  /* 0x0000040000067882 */ /* 0x000fe20000000000 */
[----:B-1----:R-:W-:Y:S01]  /*1630*/  IMAD R7, R5, UR29, R4 ;  /* 0x0000001d05077c24 */ /* 0x002fe2000f8e0204 */
[----:B------:R-:W-:Y:S01]  /*1640*/  IADD3 R4, PT, PT, R4, 0x4, RZ ;  /* 0x0000000404047810 */ /* 0x000fe20007ffe0ff */
[----:B0-----:R-:W-:-:S03]  /*1650*/  ULEA UR6, UR11, UR6, 0x18 ;  /* 0x000000060b067291 */ /* 0x001fc6000f8ec0ff */
[----:B------:R-:W-:-:S03]  /*1660*/  LEA R8, R7, UR10, 0x2 ;  /* 0x0000000a07087c11 */ /* 0x000fc6000f8e10ff */
[----:B------:R-:W-:Y:S02]  /*1670*/  LEA R6, R6, UR6, 0x2 ;  /* 0x0000000606067c11 */ /* 0x000fe4000f8e10ff */
[----:B------:R-:W-:Y:S04]  /*1680*/  LDS R9, [R8] ;  /* 0x0000000008097984 */ /* 0x000fe80000000800 */
[----:B------:R-:W0:Y:S04]  /*1690*/  LDS R7, [R6] ;  /* 0x0000000006077984 */ /* 0x000e280000000800 */
[----:B------:R-:W-:Y:S04]  /*16a0*/  LDS R10, [R6+0x4] ;  /* 0x00000400060a7984 */ /* 0x000fe80000000800 */
[----:B------:R-:W1:Y:S04]  /*16b0*/  LDS R11, [R8+0x4] ;  /* 0x00000400080b7984 */ /* 0x000e680000000800 */
[----:B------:R-:W-:Y:S04]  /*16c0*/  LDS R18, [R6+0x8] ;  /* 0x0000080006127984 */ /* 0x000fe80000000800 */
[----:B------:R-:W2:Y:S04]  /*16d0*/  LDS R17, [R8+0x8] ;  /* 0x0000080008117984 */ /* 0x000ea80000000800 */
[----:B------:R-:W-:Y:S04]  /*16e0*/  LDS R26, [R6+0xc] ;  /* 0x00000c00061a7984 */ /* 0x000fe80000000800 */
[----:B------:R-:W3:Y:S01]  /*16f0*/  LDS R19, [R8+0xc] ;  /* 0x00000c0008137984 */ /* 0x000ee20000000800 */
[----:B0-----:R-:W-:-:S04]  /*1700*/  FFMA R7, R7, R9, R16 ;  /* 0x0000000907077223 */ /* 0x001fc80000000010 */
[----:B-1----:R-:W-:-:S04]  /*1710*/  FFMA R7, R10, R11, R7 ;  /* 0x0000000b0a077223 */ /* 0x002fc80000000007 */
[----:B--2---:R-:W-:-:S04]  /*1720*/  FFMA R7, R18, R17, R7 ;  /* 0x0000001112077223 */ /* 0x004fc80000000007 */
[----:B---3--:R-:W-:-:S07]  /*1730*/  FFMA R16, R26, R19, R7 ;  /* 0x000000131a107223 */ /* 0x008fce0000000007 */
.L_x_15:
[----:B------:R-:W-:Y:S05]  /*1740*/  BRA.U !UP3, `(.L_x_14) ;  /* 0x000000010b787547 */ /* 0x000fea000b800000 */
[----:B------:R-:W-:Y:S02]  /*1750*/  UISETP.NE.AND UP2, UPT, UR26, URZ, UPT ;  /* 0x000000ff1a00728c */ /* 0x000fe4000bf45270 */
        /* <DEDUP_REMOVED lines=14> */
[----:B------:R-:W1:Y:S01]  /*1840*/  LDS R11, [R8+0x4] ;  /* 0x00000400080b7984 */ /* 0x000e620000000800 */
[----:B0-----:R-:W-:-:S04]  /*1850*/  FFMA R7, R7, R9, R16 ;  /* 0x0000000907077223 */ /* 0x001fc80000000010 */
[----:B-1----:R-:W-:-:S07]  /*1860*/  FFMA R16, R10, R11, R7 ;  /* 0x0000000b0a107223 */ /* 0x002fce0000000007 */
.L_x_16:
[----:B------:R-:W-:Y:S05]  /*1870*/  BRA.U !UP3, `(.L_x_14) ;  /* 0x000000010b2c7547 */ /* 0x000fea000b800000 */
[----:B------:R-:W0:Y:S01]  /*1880*/  S2UR UR11, SR_CgaCtaId ;  /* 0x00000000000b79c3 */ /* 0x000e220000008800 */
[----:B------:R-:W1:Y:S01]  /*1890*/  LDCU UR29, c[0x0][0x39c] ;  /* 0x00007380ff1d77ac */ /* 0x000e620008000800 */
[----:B------:R-:W-:Y:S01]  /*18a0*/  IADD3 R6, PT, PT, R23, R4, RZ ;  /* 0x0000000417067210 */ /* 0x000fe20007ffe0ff */
[----:B------:R-:W-:Y:S01]  /*18b0*/  UMOV UR6, 0x400 ;  /* 0x0000040000067882 */ /* 0x000fe20000000000 */
[----:B-1----:R-:W-:Y:S01]  /*18c0*/  IMAD R4, R5, UR29, R4 ;  /* 0x0000001d05047c24 */ /* 0x002fe2000f8e0204 */
[----:B0-----:R-:W-:-:S04]  /*18d0*/  ULEA UR6, UR11, UR6, 0x18 ;  /* 0x000000060b067291 */ /* 0x001fc8000f8ec0ff */
[----:B------:R-:W-:Y:S02]  /*18e0*/  LEA R4, R4, UR10, 0x2 ;  /* 0x0000000a04047c11 */ /* 0x000fe4000f8e10ff */
[----:B------:R-:W-:-:S04]  /*18f0*/  LEA R6, R6, UR6, 0x2 ;  /* 0x0000000606067c11 */ /* 0x000fc8000f8e10ff */
[----:B------:R-:W-:Y:S04]  /*1900*/  LDS R4, [R4] ;  /* 0x0000000004047984 */ /* 0x000fe80000000800 */
[----:B------:R-:W0:Y:S02]  /*1910*/  LDS R7, [R6] ;  /* 0x0000000006077984 */ /* 0x000e240000000800 */
[----:B0-----:R-:W-:-:S07]  /*1920*/  FFMA R16, R7, R4, R16 ;  /* 0x0000000407107223 */ /* 0x001fce0000000010 */
.L_x_14:
[----:B------:R-:W0:Y:S01]  /*1930*/  LDCU UR6, c[0x0][0x3a8] ;  /* 0x00007500ff0677ac */ /* 0x000e220008000800 */
[----:B------:R-:W1:Y:S01]  /*1940*/  LDCU UR11, c[0x0][0x3b0] ;  /* 0x00007600ff0b77ac */ /* 0x000e620008000800 */
[----:B0-----:R-:W-:Y:S01]  /*1950*/  IMAD R4, R24, UR6, R5 ;  /* 0x0000000618047c24 */ /* 0x001fe2000f8e0205 */
[----:B------:R-:W-:Y:S01]  /*1960*/  IADD3 R5, PT, PT, R5, 0x1, RZ ;  /* 0x0000000105057810 */ /* 0x000fe20007ffe0ff */
[----:B-1----:R-:W-:-:S03]  /*1970*/  FMUL R16, R16, UR11 ;  /* 0x0000000b10107c20 */ /* 0x002fc60008400000 */
[----:B------:R-:W-:Y:S02]  /*1980*/  LEA R7, R4, UR24, 0x2 ;  /* 0x0000001804077c11 */ /* 0x000fe4000f8e10ff */
[----:B------:R-:W-:Y:S02]  /*1990*/  ISETP.NE.AND P1, PT, R5, UR6, PT ;  /* 0x0000000605007c0c */ /* 0x000fe4000bf25270 */
[CC--:B------:R-:W-:Y:S01]  /*19a0*/  FSETP.GT.AND P0, PT, R16.reuse, R3.reuse, PT ;  /* 0x000000031000720b */ /* 0x0c0fe20003f04000 */
[----:B------:R0:W-:Y:S03]  /*19b0*/  STS [R7], R16 ;  /* 0x0000001007007388 */ /* 0x0001e60000000800 */
[----:B------:R-:W-:-:S07]  /*19c0*/  FSEL R3, R16, R3, P0 ;  /* 0x0000000310037208 */ /* 0x000fce0000000000 */
[----:B0-----:R-:W-:Y:S05]  /*19d0*/  @!P1 BRA `(.L_x_10) ;  /* 0x0000000000d49947 */ /* 0x001fea0003800000 */
[----:B------:R-:W-:Y:S05]  /*19e0*/  BRA `(.L_x_17) ;  /* 0xfffffff800447947 */ /* 0x000fea000383ffff */
.L_x_11:
[----:B------:R-:W-:Y:S01]  /*19f0*/  UISETP.GE.U32.AND UP2, UPT, UR6, 0x8, UPT ;  /* 0x000000080600788c */ /* 0x000fe2000bf46070 */
[----:B-1----:R-:W-:Y:S01]  /*1a00*/  HFMA2 R5, -RZ, RZ, 0, 0 ;  /* 0x00000000ff057431 */ /* 0x002fe200000001ff */
[----:B------:R-:W-:-:S07]  /*1a10*/  MOV R3, 0xff800000 ;  /* 0xff80000000037802 */ /* 0x000fce0000000f00 */
[----:B------:R-:W-:Y:S05]  /*1a20*/  BRA.U !UP2, `(.L_x_18) ;  /* 0x000000010a487547 */ /* 0x000fea000b800000 */
[----:B------:R-:W-:Y:S02]  /*1a30*/  MOV R3, 0xff800000 ;  /* 0xff80000000037802 */ /* 0x000fe40000000f00 */
[----:B------:R-:W-:-:S07]  /*1a40*/  MOV R5, RZ ;  /* 0x000000ff00057202 */ /* 0x000fce0000000f00 */
.L_x_19:
[----:B------:R-:W-:Y:S01]  /*1a50*/  IMAD R4, R24, UR6, R5 ;  /* 0x0000000618047c24 */ /* 0x000fe2000f8e0205 */
[----:B------:R-:W-:Y:S02]  /*1a60*/  IADD3 R5, PT, PT, R5, 0x8, RZ ;  /* 0x0000000805057810 */ /* 0x000fe40007ffe0ff */
[-C--:B------:R-:W-:Y:S02]  /*1a70*/  FSETP.GT.AND P0, PT, R22, R3.reuse, PT ;  /* 0x000000031600720b */ /* 0x080fe40003f04000 */
[----:B0-----:R-:W-:Y:S02]  /*1a80*/  LEA R7, R4, UR24, 0x2 ;  /* 0x0000001804077c11 */ /* 0x001fe4000f8e10ff */
[----:B------:R-:W-:Y:S02]  /*1a90*/  ISETP.NE.AND P1, PT, R5, UR22, PT ;  /* 0x0000001605007c0c */ /* 0x000fe4000bf25270 */
[----:B------:R-:W-:Y:S01]  /*1aa0*/  FSEL R3, R22, R3, P0 ;  /* 0x0000000316037208 */ /* 0x000fe20000000000 */
[----:B------:R0:W-:Y:S04]  /*1ab0*/  STS [R7], R22 ;  /* 0x0000001607007388 */ /* 0x0001e80000000800 */
[----:B------:R0:W-:Y:S04]  /*1ac0*/  STS [R7+0x4], R22 ;  /* 0x0000041607007388 */ /* 0x0001e80000000800 */
[----:B------:R0:W-:Y:S04]  /*1ad0*/  STS [R7+0x8], R22 ;  /* 0x0000081607007388 */ /* 0x0001e80000000800 */
[----:B------:R0:W-:Y:S04]  /*1ae0*/  STS [R7+0xc], R22 ;  /* 0x00000c1607007388 */ /* 0x0001e80000000800 */
[----:B------:R0:W-:Y:S04]  /*1af0*/  STS [R7+0x10], R22 ;  /* 0x0000101607007388 */ /* 0x0001e80000000800 */
[----:B------:R0:W-:Y:S04]  /*1b00*/  STS [R7+0x14], R22 ;  /* 0x0000141607007388 */ /* 0x0001e80000000800 */
[----:B------:R0:W-:Y:S04]  /*1b10*/  STS [R7+0x18], R22 ;  /* 0x0000181607007388 */ /* 0x0001e80000000800 */
[----:B------:R0:W-:Y:S01]  /*1b20*/  STS [R7+0x1c], R22 ;  /* 0x00001c1607007388 */ /* 0x0001e20000000800 */
[----:B------:R-:W-:Y:S05]  /*1b30*/  @P1 BRA `(.L_x_19) ;  /* 0xfffffffc00c41947 */ /* 0x000fea000383ffff */
[----:B------:R-:W-:-:S07]  /*1b40*/  MOV R5, UR22 ;  /* 0x0000001600057c02 */ /* 0x000fce0008000f00 */
.L_x_18:
[----:B------:R-:W-:-:S09]  /*1b50*/  UISETP.NE.AND UP2, UPT, UR19, URZ, UPT ;  /* 0x000000ff1300728c */ /* 0x000fd2000bf45270 */
[----:B------:R-:W-:Y:S05]  /*1b60*/  BRA.U !UP2, `(.L_x_10) ;  /* 0x000000010a707547 */ /* 0x000fea000b800000 */
[----:B------:R-:W-:Y:S02]  /*1b70*/  UISETP.GE.U32.AND UP2, UPT, UR27, 0x3, UPT ;  /* 0x000000031b00788c */ /* 0x000fe4000bf46070 */
[----:B------:R-:W-:-:S07]  /*1b80*/  UISETP.NE.AND UP3, UPT, UR20, URZ, UPT ;  /* 0x000000ff1400728c */ /* 0x000fce000bf65270 */
[----:B------:R-:W-:Y:S05]  /*1b90*/  BRA.U !UP2, `(.L_x_20) ;  /* 0x000000010a247547 */ /* 0x000fea000b800000 */
[----:B------:R-:W-:Y:S01]  /*1ba0*/  IMAD R4, R24, UR6, R5 ;  /* 0x0000000618047c24 */ /* 0x000fe2000f8e0205 */
[-C--:B------:R-:W-:Y:S02]  /*1bb0*/  FSETP.GT.AND P0, PT, R22, R3.reuse, PT ;  /* 0x000000031600720b */ /* 0x080fe40003f04000 */
[----:B------:R-:W-:Y:S02]  /*1bc0*/  IADD3 R5, PT, PT, R5, 0x4, RZ ;  /* 0x0000000405057810 */ /* 0x000fe40007ffe0ff */
[----:B0-----:R-:W-:Y:S02]  /*1bd0*/  LEA R7, R4, UR24, 0x2 ;  /* 0x0000001804077c11 */ /* 0x001fe4000f8e10ff */
[----:B------:R-:W-:-:S03]  /*1be0*/  FSEL R3, R22, R3, P0 ;  /* 0x0000000316037208 */ /* 0x000fc60000000000 */
[----:B------:R1:W-:Y:S04]  /*1bf0*/  STS [R7], R22 ;  /* 0x0000001607007388 */ /* 0x0003e80000000800 */
[----:B------:R1:W-:Y:S04]  /*1c00*/  STS [R7+0x4], R22 ;  /* 0x0000041607007388 */ /* 0x0003e80000000800 */
[----:B------:R1:W-:Y:S04]  /*1c10*/  STS [R7+0x8], R22 ;  /* 0x0000081607007388 */ /* 0x0003e80000000800 */
[----:B------:R1:W-:Y:S02]  /*1c20*/  STS [R7+0xc], R22 ;  /* 0x00000c1607007388 */ /* 0x0003e40000000800 */
.L_x_20:
[----:B------:R-:W-:Y:S05]  /*1c30*/  BRA.U !UP3, `(.L_x_10) ;  /* 0x000000010b3c7547 */ /* 0x000fea000b800000 */
[----:B------:R-:W-:Y:S01]  /*1c40*/  UISETP.NE.AND UP2, UPT, UR28, URZ, UPT ;  /* 0x000000ff1c00728c */ /* 0x000fe2000bf45270 */
[----:B------:R-:W-:-:S08]  /*1c50*/  ISETP.NE.AND P0, PT, RZ, UR9, PT ;  /* 0x00000009ff007c0c */ /* 0x000fd0000bf05270 */
[----:B------:R-:W-:Y:S05]  /*1c60*/  BRA.U !UP2, `(.L_x_21) ;  /* 0x000000010a1c7547 */ /* 0x000fea000b800000 */
[----:B------:R-:W-:Y:S01]  /*1c70*/  IMAD R4, R24, UR6, R5 ;  /* 0x0000000618047c24 */ /* 0x000fe2000f8e0205 */
[-C--:B------:R-:W-:Y:S02]  /*1c80*/  FSETP.GT.AND P1, PT, R22, R3.reuse, PT ;  /* 0x000000031600720b */ /* 0x080fe40003f24000 */
[----:B------:R-:W-:Y:S02]  /*1c90*/  IADD3 R5, PT, PT, R5, 0x2, RZ ;  /* 0x0000000205057810 */ /* 0x000fe40007ffe0ff */
[----:B01----:R-:W-:Y:S02]  /*1ca0*/  LEA R7, R4, UR24, 0x2 ;  /* 0x0000001804077c11 */ /* 0x003fe4000f8e10ff */
[----:B------:R-:W-:-:S03]  /*1cb0*/  FSEL R3, R22, R3, P1 ;  /* 0x0000000316037208 */ /* 0x000fc60000800000 */
[----:B------:R2:W-:Y:S04]  /*1cc0*/  STS [R7], R22 ;  /* 0x0000001607007388 */ /* 0x0005e80000000800 */
[----:B------:R2:W-:Y:S02]  /*1cd0*/  STS [R7+0x4], R22 ;  /* 0x0000041607007388 */ /* 0x0005e40000000800 */
.L_x_21:
[----:B------:R-:W-:Y:S01]  /*1ce0*/  @P0 IMAD R5, R24, UR6, R5 ;  /* 0x0000000618050c24 */ /* 0x000fe2000f8e0205 */
[----:B------:R-:W-:-:S04]  /*1cf0*/  @P0 FSETP.GT.AND P1, PT, R22, R3, PT ;  /* 0x000000031600020b */ /* 0x000fc80003f24000 */
[----:B------:R-:W-:Y:S02]  /*1d00*/  @P0 LEA R5, R5, UR24, 0x2 ;  /* 0x0000001805050c11 */ /* 0x000fe4000f8e10ff */
[----:B------:R-:W-:-:S03]  /*1d10*/  @P0 FSEL R3, R22, R3, P1 ;  /* 0x0000000316030208 */ /* 0x000fc60000800000 */
[----:B------:R3:W-:Y:S04]  /*1d20*/  @P0 STS [R5], R22 ;  /* 0x0000001605000388 */ /* 0x0007e80000000800 */
.L_x_10:
[----:B012---:R-:W-:Y:S01]  /*1d30*/  MOV R7, RZ ;  /* 0x000000ff00077202 */ /* 0x007fe20000000f00 */
[----:B------:R-:W-:Y:S06]  /*1d40*/  BRA.U !UP1, `(.L_x_22) ;  /* 0x0000000909947547 */ /* 0x000fec000b800000 */
[----:B------:R-:W-:Y:S01]  /*1d50*/  UISETP.GE.U32.AND UP2, UPT, UR6, 0x8, UPT ;  /* 0x000000080600788c */ /* 0x000fe2000bf46070 */
[----:B------:R-:W-:Y:S01]  /*1d60*/  HFMA2 R7, -RZ, RZ, 0, 0 ;  /* 0x00000000ff077431 */ /* 0x000fe200000001ff */
[----:B---3--:R-:W-:-:S07]  /*1d70*/  MOV R5, RZ ;  /* 0x000000ff00057202 */ /* 0x008fce0000000f00 */
[----:B------:R-:W-:Y:S05]  /*1d80*/  BRA.U !UP2, `(.L_x_23) ;  /* 0x000000050a407547 */ /* 0x000fea000b800000 */
[----:B------:R-:W-:Y:S02]  /*1d90*/  MOV R7, RZ ;  /* 0x000000ff00077202 */ /* 0x000fe40000000f00 */
[----:B------:R-:W-:-:S07]  /*1da0*/  MOV R5, RZ ;  /* 0x000000ff00057202 */ /* 0x000fce0000000f00 */
.L_x_24:
[----:B--2---:R-:W-:Y:S01]  /*1db0*/  IMAD R4, R24, UR6, R5 ;  /* 0x0000000618047c24 */ /* 0x004fe2000f8e0205 */
[----:B------:R-:W-:-:S04]  /*1dc0*/  IADD3 R5, PT, PT, R5, 0x8, RZ ;  /* 0x0000000805057810 */ /* 0x000fc80007ffe0ff */
[----:B------:R-:W-:-:S05]  /*1dd0*/  LEA R4, R4, UR24, 0x2 ;  /* 0x0000001804047c11 */ /* 0x000fca000f8e10ff */
[----:B------:R-:W0:Y:S04]  /*1de0*/  LDS R6, [R4] ;  /* 0x0000000004067984 */ /* 0x000e280000000800 */
[----:B------:R-:W1:Y:S04]  /*1df0*/  LDS R26, [R4+0x4] ;  /* 0x00000400041a7984 */ /* 0x000e680000000800 */
[----:B------:R-:W2:Y:S04]  /*1e00*/  LDS R28, [R4+0x8] ;  /* 0x00000800041c7984 */ /* 0x000ea80000000800 */
[----:B------:R-:W3:Y:S04]  /*1e10*/  LDS R17, [R4+0xc] ;  /* 0x00000c0004117984 */ /* 0x000ee80000000800 */
[----:B------:R-:W4:Y:S04]  /*1e20*/  LDS R18, [R4+0x10] ;  /* 0x0000100004127984 */ /* 0x000f280000000800 */
[----:B------:R-:W4:Y:S04]  /*1e30*/  LDS R16, [R4+0x14] ;  /* 0x0000140004107984 */ /* 0x000f280000000800 */
[----:B------:R-:W4:Y:S04]  /*1e40*/  LDS R10, [R4+0x18] ;  /* 0x00001800040a7984 */ /* 0x000f280000000800 */
[----:B------:R-:W4:Y:S01]  /*1e50*/  LDS R8, [R4+0x1c] ;  /* 0x00001c0004087984 */ /* 0x000f220000000800 */
[----:B0-----:R-:W-:-:S04]  /*1e60*/  FADD R6, R6, -R3 ;  /* 0x8000000306067221 */ /* 0x001fc80000000000 */
[----:B------:R-:W-:Y:S01]  /*1e70*/  FMUL R6, R6, 1.4426950216293334961 ;  /* 0x3fb8aa3b06067820 */ /* 0x000fe20000400000 */
[--C-:B-1----:R-:W-:Y:S01]  /*1e80*/  FADD R26, R26, -R3.reuse ;  /* 0x800000031a1a7221 */ /* 0x102fe20000000000 */
[----:B--2---:R-:W-:-:S03]  /*1e90*/  FADD R28, R28, -R3 ;  /* 0x800000031c1c7221 */ /* 0x004fc60000000000 */
[----:B------:R-:W-:Y:S01]  /*1ea0*/  FSETP.GEU.AND P6, PT, R6, -126, PT ;  /* 0xc2fc00000600780b */ /* 0x000fe20003fce000 */
[----:B------:R-:W-:Y:S01]  /*1eb0*/  FMUL R9, R26, 1.4426950216293334961 ;  /* 0x3fb8aa3b1a097820 */ /* 0x000fe20000400000 */
[----:B---3--:R-:W-:Y:S01]  /*1ec0*/  FADD R17, R17, -R3 ;  /* 0x8000000311117221 */ /* 0x008fe20000000000 */
[----:B------:R-:W-:-:S03]  /*1ed0*/  FMUL R11, R28, 1.4426950216293334961 ;  /* 0x3fb8aa3b1c0b7820 */ /* 0x000fc60000400000 */
[----:B------:R-:W-:Y:S01]  /*1ee0*/  FSETP.GEU.AND P5, PT, R9, -126, PT ;  /* 0xc2fc00000900780b */ /* 0x000fe20003fae000 */
[--C-:B----4-:R-:W-:Y:S01]  /*1ef0*/  FADD R18, R18, -R3.reuse ;  /* 0x8000000312127221 */ /* 0x110fe20000000000 */
[----:B------:R-:W-:Y:S01]  /*1f00*/  FMUL R17, R17, 1.4426950216293334961 ;  /* 0x3fb8aa3b11117820 */ /* 0x000fe20000400000 */
[----:B------:R-:W-:Y:S01]  /*1f10*/  FSETP.GEU.AND P4, PT, R11, -126, PT ;  /* 0xc2fc00000b00780b */ /* 0x000fe20003f8e000 */
[--C-:B------:R-:W-:Y:S01]  /*1f20*/  FADD R16, R16, -R3.reuse ;  /* 0x8000000310107221 */ /* 0x100fe20000000000 */
[----:B------:R-:W-:Y:S02]  /*1f30*/  FMUL R18, R18, 1.4426950216293334961 ;  /* 0x3fb8aa3b12127820 */ /* 0x000fe40000400000 */
[----:B------:R-:W-:Y:S01]  /*1f40*/  @!P6 FMUL R6, R6, 0.5 ;  /* 0x3f0000000606e820 */ /* 0x000fe20000400000 */
[----:B------:R-:W-:Y:S01]  /*1f50*/  FSETP.GEU.AND P3, PT, R17, -126, PT ;  /* 0xc2fc00001100780b */ /* 0x000fe20003f6e000 */
[----:B------:R-:W-:Y:S01]  /*1f60*/  FADD R10, R10, -R3 ;  /* 0x800000030a0a7221 */ /* 0x000fe20000000000 */
[----:B------:R-:W-:Y:S01]  /*1f70*/  FMUL R16, R16, 1.4426950216293334961 ;  /* 0x3fb8aa3b10107820 */ /* 0x000fe20000400000 */
[----:B------:R-:W-:-:S02]  /*1f80*/  FSETP.GEU.AND P2, PT, R18, -126, PT ;  /* 0xc2fc00001200780b */ /* 0x000fc40003f4e000 */
[----:B------:R-:W0:Y:S01]  /*1f90*/  MUFU.EX2 R6, R6 ;  /* 0x0000000600067308 */ /* 0x000e220000000800 */
[----:B------:R-:W-:Y:S01]  /*1fa0*/  FADD R8, R8, -R3 ;  /* 0x8000000308087221 */ /* 0x000fe20000000000 */
[----:B------:R-:W-:Y:S01]  /*1fb0*/  FMUL R10, R10, 1.4426950216293334961 ;  /* 0x3fb8aa3b0a0a7820 */ /* 0x000fe20000400000 */
[----:B------:R-:W-:Y:S01]  /*1fc0*/  FSETP.GEU.AND P1, PT, R16, -126, PT ;  /* 0xc2fc00001000780b */ /* 0x000fe20003f2e000 */
[----:B------:R-:W-:Y:S01]  /*1fd0*/  @!P5 FMUL R9, R9, 0.5 ;  /* 0x3f0000000909d820 */ /* 0x000fe20000400000 */
[----:B------:R-:W-:Y:S01]  /*1fe0*/  FMUL R26, R8, 1.4426950216293334961 ;  /* 0x3fb8aa3b081a7820 */ /* 0x000fe20000400000 */
[----:B------:R-:W-:Y:S01]  /*1ff0*/  @!P4 FMUL R11, R11, 0.5 ;  /* 0x3f0000000b0bc820 */ /* 0x000fe20000400000 */
[----:B------:R-:W-:Y:S01]  /*2000*/  FSETP.GEU.AND P0, PT, R10, -126, PT ;  /* 0xc2fc00000a00780b */ /* 0x000fe20003f0e000 */
[----:B------:R-:W-:Y:S02]  /*2010*/  @!P3 FMUL R17, R17, 0.5 ;  /* 0x3f0000001111b820 */ /* 0x000fe40000400000 */
[----:B------:R-:W1:Y:S01]  /*2020*/  MUFU.EX2 R9, R9 ;  /* 0x0000000900097308 */ /* 0x000e620000000800 */
[----:B------:R-:W-:-:S05]  /*2030*/  @!P2 FMUL R18, R18, 0.5 ;  /* 0x3f0000001212a820 */ /* 0x000fca0000400000 */
[----:B------:R-:W-:Y:S01]  /*2040*/  @!P1 FMUL R16, R16, 0.5 ;  /* 0x3f00000010109820 */ /* 0x000fe20000400000 */
[----:B0-----:R-:W-:Y:S01]  /*2050*/  @!P6 FMUL R6, R6, R6 ;  /* 0x000000060606e220 */ /* 0x001fe20000400000 */
[----:B------:R-:W-:Y:S01]  /*2060*/  FSETP.GEU.AND P6, PT, R26, -126, PT ;  /* 0xc2fc00001a00780b */ /* 0x000fe20003fce000 */
[----:B------:R-:W0:Y:S01]  /*2070*/  MUFU.EX2 R19, R17 ;  /* 0x0000001100137308 */ /* 0x000e220000000800 */
[----:B------:R-:W-:Y:S01]  /*2080*/  @!P0 FMUL R10, R10, 0.5 ;  /* 0x3f0000000a0a8820 */ /* 0x000fe20000400000 */
[----:B------:R-:W-:Y:S01]  /*2090*/  FADD R8, R6, R7 ;  /* 0x0000000706087221 */ /* 0x000fe20000000000 */
[----:B------:R2:W-:Y:S05]  /*20a0*/  STS [R4], R6 ;  /* 0x0000000604007388 */ /* 0x0005ea0000000800 */
[----:B------:R-:W3:Y:S01]  /*20b0*/  MUFU.EX2 R11, R11 ;  /* 0x0000000b000b7308 */ /* 0x000ee20000000800 */
[----:B-1----:R-:W-:-:S03]  /*20c0*/  @!P5 FMUL R9, R9, R9 ;  /* 0x000000090909d220 */ /* 0x002fc60000400000 */
[----:B------:R-:W-:Y:S01]  /*20d0*/  @!P6 FMUL R26, R26, 0.5 ;  /* 0x3f0000001a1ae820 */ /* 0x000fe20000400000 */
[----:B------:R-:W-:Y:S01]  /*20e0*/  FADD R8, R8, R9 ;  /* 0x0000000908087221 */ /* 0x000fe20000000000 */
[----:B------:R2:W-:Y:S02]  /*20f0*/  STS [R4+0x4], R9 ;  /* 0x0000040904007388 */ /* 0x0005e40000000800 */
[----:B------:R-:W1:Y:S01]  /*2100*/  MUFU.EX2 R25, R18 ;  /* 0x0000001200197308 */ /* 0x000e620000000800 */
[----:B0-----:R-:W-:-:S05]  /*2110*/  @!P3 FMUL R19, R19, R19 ;  /* 0x000000131313b220 */ /* 0x001fca0000400000 */
[----:B------:R2:W-:Y:S02]  /*2120*/  STS [R4+0xc], R19 ;  /* 0x00000c1304007388 */ /* 0x0005e40000000800 */
[----:B------:R-:W0:Y:S01]  /*2130*/  MUFU.EX2 R27, R16 ;  /* 0x00000010001b7308 */ /* 0x000e220000000800 */
[----:B---3--:R-:W-:-:S04]  /*2140*/  @!P4 FMUL R11, R11, R11 ;  /* 0x0000000b0b0bc220 */ /* 0x008fc80000400000 */
[----:B------:R-:W-:Y:S01]  /*2150*/  FADD R8, R8, R11 ;  /* 0x0000000b08087221 */ /* 0x000fe20000000000 */
[----:B------:R2:W-:Y:S02]  /*2160*/  STS [R4+0x8], R11 ;  /* 0x0000080b04007388 */ /* 0x0005e40000000800 */
[----:B------:R-:W3:Y:S01]  /*2170*/  MUFU.EX2 R29, R10 ;  /* 0x0000000a001d7308 */ /* 0x000ee20000000800 */
[----:B-1----:R-:W-:Y:S01]  /*2180*/  @!P2 FMUL R25, R25, R25 ;  /* 0x000000191919a220 */ /* 0x002fe20000400000 */
[----:B------:R-:W-:-:S04]  /*2190*/  FADD R8, R8, R19 ;  /* 0x0000001308087221 */ /* 0x000fc80000000000 */
[----:B------:R2:W-:Y:S01]  /*21a0*/  STS [R4+0x10], R25 ;  /* 0x0000101904007388 */ /* 0x0005e20000000800 */
[----:B------:R-:W-:Y:S01]  /*21b0*/  FADD R8, R8, R25 ;  /* 0x0000001908087221 */ /* 0x000fe20000000000 */
[----:B------:R-:W1:Y:S01]  /*21c0*/  MUFU.EX2 R17, R26 ;  /* 0x0000001a00117308 */ /* 0x000e620000000800 */
[----:B0-----:R-:W-:-:S04]  /*21d0*/  @!P1 FMUL R27, R27, R27 ;  /* 0x0000001b1b1b9220 */ /* 0x001fc80000400000 */
[----:B------:R-:W-:Y:S01]  /*21e0*/  FADD R8, R8, R27 ;  /* 0x0000001b08087221 */ /* 0x000fe20000000000 */
[----:B------:R2:W-:Y:S01]  /*21f0*/  STS [R4+0x14], R27 ;  /* 0x0000141b04007388 */ /* 0x0005e20000000800 */
[----:B---3--:R-:W-:Y:S01]  /*2200*/  @!P0 FMUL R29, R29, R29 ;  /* 0x0000001d1d1d8220 */ /* 0x008fe20000400000 */
[----:B------:R-:W-:-:S03]  /*2210*/  ISETP.NE.AND P0, PT, R5, UR22, PT ;  /* 0x0000001605007c0c */ /* 0x000fc6000bf05270 */
[----:B------:R-:W-:Y:S01]  /*2220*/  FADD R8, R8, R29 ;  /* 0x0000001d08087221 */ /* 0x000fe20000000000 */
[----:B------:R2:W-:Y:S01]  /*2230*/  STS [R4+0x18], R29 ;  /* 0x0000181d04007388 */ /* 0x0005e20000000800 */
[----:B-1----:R-:W-:-:S04]  /*2240*/  @!P6 FMUL R17, R17, R17 ;  /* 0x000000111111e220 */ /* 0x002fc80000400000 */
[----:B------:R-:W-:Y:S01]  /*2250*/  FADD R7, R8, R17 ;  /* 0x0000001108077221 */ /* 0x000fe20000000000 */
[----:B------:R2:W-:Y:S03]  /*2260*/  STS [R4+0x1c], R17 ;  /* 0x00001c1104007388 */ /* 0x0005e60000000800 */
[----:B------:R-:W-:Y:S05]  /*2270*/  @P0 BRA `(.L_x_24) ;  /* 0xfffffff800cc0947 */ /* 0x000fea000383ffff */
[----:B------:R-:W-:-:S07]  /*2280*/  MOV R5, UR22 ;  /* 0x0000001600057c02 */ /* 0x000fce0008000f00 */
.L_x_23:
[----:B------:R-:W-:-:S09]  /*2290*/  UISETP.NE.AND UP2, UPT, UR19, URZ, UPT ;  /* 0x000000ff1300728c */ /* 0x000fd2000bf45270 */
[----:B------:R-:W-:Y:S05]  /*22a0*/  BRA.U !UP2, `(.L_x_22) ;  /* 0x000000050a3c7547 */ /* 0x000fea000b800000 */
[----:B------:R-:W-:Y:S02]  /*22b0*/  UISETP.GE.U32.AND UP2, UPT, UR27, 0x3, UPT ;  /* 0x000000031b00788c */ /* 0x000fe4000bf46070 */
[----:B------:R-:W-:-:S07]  /*22c0*/  UISETP.NE.AND UP3, UPT, UR20, URZ, UPT ;  /* 0x000000ff1400728c */ /* 0x000fce000bf65270 */
[----:B------:R-:W-:Y:S05]  /*22d0*/  BRA.U !UP2, `(.L_x_25) ;  /* 0x000000010a9c7547 */ /* 0x000fea000b800000 */
[----:B--2---:R-:W-:Y:S01]  /*22e0*/  IMAD R4, R24, UR6, R5 ;  /* 0x0000000618047c24 */ /* 0x004fe2000f8e0205 */
[----:B------:R-:W-:-:S04]  /*22f0*/  IADD3 R5, PT, PT, R5, 0x4, RZ ;  /* 0x0000000405057810 */ /* 0x000fc80007ffe0ff */
[----:B------:R-:W-:-:S05]  /*2300*/  LEA R4, R4, UR24, 0x2 ;  /* 0x0000001804047c11 */ /* 0x000fca000f8e10ff */
[----:B------:R-:W0:Y:S04]  /*2310*/  LDS R6, [R4] ;  /* 0x0000000004067984 */ /* 0x000e280000000800 */
[----:B------:R-:W1:Y:S04]  /*2320*/  LDS R8, [R4+0x4] ;  /* 0x0000040004087984 */ /* 0x000e680000000800 */
[----:B------:R-:W2:Y:S04]  /*2330*/  LDS R10, [R4+0x8] ;  /* 0x00000800040a7984 */ /* 0x000ea80000000800 */
[----:B------:R-:W3:Y:S01]  /*2340*/  LDS R16, [R4+0xc] ;  /* 0x00000c0004107984 */ /* 0x000ee20000000800 */
[--C-:B0-----:R-:W-:Y:S01]  /*2350*/  FADD R6, R6, -R3.reuse ;  /* 0x8000000306067221 */ /* 0x101fe20000000000 */
[----:B-1----:R-:W-:-:S03]  /*2360*/  FADD R8, R8, -R3 ;  /* 0x8000000308087221 */ /* 0x002fc60000000000 */
[----:B------:R-:W-:Y:S01]  /*2370*/  FMUL R6, R6, 1.4426950216293334961 ;  /* 0x3fb8aa3b06067820 */ /* 0x000fe20000400000 */
[----:B--2---:R-:W-:Y:S01]  /*2380*/  FADD R10, R10, -R3 ;  /* 0x800000030a0a7221 */ /* 0x004fe20000000000 */
[----:B------:R-:W-:-:S03]  /*2390*/  FMUL R9, R8, 1.4426950216293334961 ;  /* 0x3fb8aa3b08097820 */ /* 0x000fc60000400000 */
[----:B------:R-:W-:Y:S01]  /*23a0*/  FSETP.GEU.AND P0, PT, R6, -126, PT ;  /* 0xc2fc00000600780b */ /* 0x000fe20003f0e000 */
[----:B---3--:R-:W-:Y:S01]  /*23b0*/  FADD R16, R16, -R3 ;  /* 0x8000000310107221 */ /* 0x008fe20000000000 */
[----:B------:R-:W-:Y:S01]  /*23c0*/  FMUL R11, R10, 1.4426950216293334961 ;  /* 0x3fb8aa3b0a0b7820 */ /* 0x000fe20000400000 */
[----:B------:R-:W-:Y:S02]  /*23d0*/  FSETP.GEU.AND P1, PT, R9, -126, PT ;  /* 0xc2fc00000900780b */ /* 0x000fe40003f2e000 */
[----:B------:R-:W-:Y:S02]  /*23e0*/  FMUL R17, R16, 1.4426950216293334961 ;  /* 0x3fb8aa3b10117820 */ /* 0x000fe40000400000 */
[----:B------:R-:W-:-:S03]  /*23f0*/  FSETP.GEU.AND P2, PT, R11, -126, PT ;  /* 0xc2fc00000b00780b */ /* 0x000fc60003f4e000 */
[----:B------:R-:W-:-:S03]  /*2400*/  FSETP.GEU.AND P3, PT, R17, -126, PT ;  /* 0xc2fc00001100780b */ /* 0x000fc60003f6e000 */
[----:B------:R-:W-:-:S03]  /*2410*/  @!P0 FMUL R6, R6, 0.5 ;  /* 0x3f00000006068820 */ /* 0x000fc60000400000 */
[----:B------:R-:W-:Y:S01]  /*2420*/  @!P1 FMUL R9, R9, 0.5 ;  /* 0x3f00000009099820 */ /* 0x000fe20000400000 */
[----:B------:R-:W0:Y:S03]  /*2430*/  MUFU.EX2 R8, R6 ;  /* 0x0000000600087308 */ /* 0x000e260000000800 */
[----:B------:R-:W-:-:S03]  /*2440*/  @!P2 FMUL R11, R11, 0.5 ;  /* 0x3f0000000b0ba820 */ /* 0x000fc60000400000 */
[----:B------:R-:W-:Y:S02]  /*2450*/  @!P3 FMUL R17, R17, 0.5 ;  /* 0x3f0000001111b820 */ /* 0x000fe40000400000 */
[----:B------:R-:W1:Y:S08]  /*2460*/  MUFU.EX2 R10, R9 ;  /* 0x00000009000a7308 */ /* 0x000e700000000800 */
[----:B------:R-:W2:Y:S01]  /*2470*/  MUFU.EX2 R16, R11 ;  /* 0x0000000b00107308 */ /* 0x000ea20000000800 */
[----:B0-----:R-:W-:-:S04]  /*2480*/  @!P0 FMUL R8, R8, R8 ;  /* 0x0000000808088220 */ /* 0x001fc80000400000 */
[----:B------:R-:W-:Y:S01]  /*2490*/  FADD R7, R7, R8 ;  /* 0x0000000807077221 */ /* 0x000fe20000000000 */
[----:B------:R0:W-:Y:S02]  /*24a0*/  STS [R4], R8 ;  /* 0x0000000804007388 */ /* 0x0001e40000000800 */
[----:B------:R-:W3:Y:S01]  /*24b0*/  MUFU.EX2 R18, R17 ;  /* 0x0000001100127308 */ /* 0x000ee20000000800 */
[----:B-1----:R-:W-:-:S04]  /*24c0*/  @!P1 FMUL R10, R10, R10 ;  /* 0x0000000a0a0a9220 */ /* 0x002fc80000400000 */
[----:B------:R-:W-:Y:S01]  /*24d0*/  FADD R7, R7, R10 ;  /* 0x0000000a07077221 */ /* 0x000fe20000000000 */
[----:B------:R0:W-:Y:S01]  /*24e0*/  STS [R4+0x4], R10 ;  /* 0x0000040a04007388 */ /* 0x0001e20000000800 */
[----:B--2---:R-:W-:-:S04]  /*24f0*/  @!P2 FMUL R16, R16, R16 ;  /* 0x000000101010a220 */ /* 0x004fc80000400000 */
[----:B------:R-:W-:Y:S01]  /*2500*/  FADD R7, R7, R16 ;  /* 0x0000001007077221 */ /* 0x000fe20000000000 */
[----:B------:R0:W-:Y:S01]  /*2510*/  STS [R4+0x8], R16 ;  /* 0x0000081004007388 */ /* 0x0001e20000000800 */
[----:B---3--:R-:W-:-:S04]  /*2520*/  @!P3 FMUL R18, R18, R18 ;  /* 0x000000121212b220 */ /* 0x008fc80000400000 */
[----:B------:R-:W-:Y:S01]  /*2530*/  FADD R7, R7, R18 ;  /* 0x0000001207077221 */ /* 0x000fe20000000000 */
[----:B------:R0:W-:Y:S06]  /*2540*/  STS [R4+0xc], R18 ;  /* 0x00000c1204007388 */ /* 0x0001ec0000000800 */
.L_x_25:
[----:B------:R-:W-:Y:S05]  /*2550*/  BRA.U !UP3, `(.L_x_22) ;  /* 0x000000010b907547 */ /* 0x000fea000b800000 */
[----:B------:R-:W-:Y:S02]  /*2560*/  UISETP.NE.AND UP2, UPT, UR28, URZ, UPT ;  /* 0x000000ff1c00728c */ /* 0x000fe4000bf45270 */
[----:B------:R-:W-:-:S07]  /*2570*/  UISETP.NE.AND UP3, UPT, UR9, URZ, UPT ;  /* 0x000000ff0900728c */ /* 0x000fce000bf65270 */
[----:B------:R-:W-:Y:S05]  /*2580*/  BRA.U !UP2, `(.L_x_26) ;  /* 0x000000010a547547 */ /* 0x000fea000b800000 */
[----:B0-2---:R-:W-:Y:S01]  /*2590*/  IMAD R4, R24, UR6, R5 ;  /* 0x0000000618047c24 */ /* 0x005fe2000f8e0205 */
[----:B------:R-:W-:-:S04]  /*25a0*/  IADD3 R5, PT, PT, R5, 0x2, RZ ;  /* 0x0000000205057810 */ /* 0x000fc80007ffe0ff */
[----:B------:R-:W-:-:S05]  /*25b0*/  LEA R9, R4, UR24, 0x2 ;  /* 0x0000001804097c11 */ /* 0x000fca000f8e10ff */
[----:B------:R-:W0:Y:S04]  /*25c0*/  LDS R4, [R9] ;  /* 0x0000000009047984 */ /* 0x000e280000000800 */
[----:B------:R-:W1:Y:S01]  /*25d0*/  LDS R6, [R9+0x4] ;  /* 0x0000040009067984 */ /* 0x000e620000000800 */
[--C-:B0-----:R-:W-:Y:S01]  /*25e0*/  FADD R4, R4, -R3.reuse ;  /* 0x8000000304047221 */ /* 0x101fe20000000000 */
[----:B-1----:R-:W-:-:S03]  /*25f0*/  FADD R6, R6, -R3 ;  /* 0x8000000306067221 */ /* 0x002fc60000000000 */
[----:B------:R-:W-:Y:S01]  /*2600*/  FMUL R4, R4, 1.4426950216293334961 ;  /* 0x3fb8aa3b04047820 */ /* 0x000fe20000400000 */
[----:B------:R-:W-:-:S04]  /*2610*/  FMUL R8, R6, 1.4426950216293334961 ;  /* 0x3fb8aa3b06087820 */ /* 0x000fc80000400000 */
[----:B------:R-:W-:Y:S02]  /*2620*/  FSETP.GEU.AND P0, PT, R4, -126, PT ;  /* 0xc2fc00000400780b */ /* 0x000fe40003f0e000 */
[----:B------:R-:W-:-:S11]  /*2630*/  FSETP.GEU.AND P1, PT, R8, -126, PT ;  /* 0xc2fc00000800780b */ /* 0x000fd60003f2e000 */
[----:B------:R-:W-:Y:S02]  /*2640*/  @!P0 FMUL R4, R4, 0.5 ;  /* 0x3f00000004048820 */ /* 0x000fe40000400000 */
[----:B------:R-:W-:Y:S02]  /*2650*/  @!P1 FMUL R8, R8, 0.5 ;  /* 0x3f00000008089820 */ /* 0x000fe40000400000 */
[----:B------:R-:W0:Y:S08]  /*2660*/  MUFU.EX2 R6, R4 ;  /* 0x0000000400067308 */ /* 0x000e300000000800 */
[----:B------:R-:W1:Y:S01]  /*2670*/  MUFU.EX2 R10, R8 ;  /* 0x00000008000a7308 */ /* 0x000e620000000800 */
[----:B0-----:R-:W-:-:S04]  /*2680*/  @!P0 FMUL R6, R6, R6 ;  /* 0x0000000606068220 */ /* 0x001fc80000400000 */
[----:B------:R-:W-:Y:S01]  /*2690*/  FADD R7, R7, R6 ;  /* 0x0000000607077221 */ /* 0x000fe20000000000 */
[----:B------:R3:W-:Y:S01]  /*26a0*/  STS [R9], R6 ;  /* 0x0000000609007388 */ /* 0x0007e20000000800 */
[----:B-1----:R-:W-:-:S04]  /*26b0*/  @!P1 FMUL R10, R10, R10 ;  /* 0x0000000a0a0a9220 */ /* 0x002fc80000400000 */
[----:B------:R-:W-:Y:S01]  /*26c0*/  FADD R7, R7, R10 ;  /* 0x0000000a07077221 */ /* 0x000fe20000000000 */
[----:B------:R3:W-:Y:S06]  /*26d0*/  STS [R9+0x4], R10 ;  /* 0x0000040a09007388 */ /* 0x0007ec0000000800 */
.L_x_26:
[----:B------:R-:W-:Y:S05]  /*26e0*/  BRA.U !UP3, `(.L_x_22) ;  /* 0x000000010b2c7547 */ /* 0x000fea000b800000 */
[----:B------:R-:W-:-:S05]  /*26f0*/  IMAD R5, R24, UR6, R5 ;  /* 0x0000000618057c24 */ /* 0x000fca000f8e0205 */
[----:B------:R-:W-:-:S05]  /*2700*/  LEA R5, R5, UR24, 0x2 ;  /* 0x0000001805057c11 */ /* 0x000fca000f8e10ff */
[----:B0-2---:R-:W0:Y:S02]  /*2710*/  LDS R4, [R5] ;  /* 0x0000000005047984 */ /* 0x005e240000000800 */
[----:B0-----:R-:W-:-:S04]  /*2720*/  FADD R4, R4, -R3 ;  /* 0x8000000304047221 */ /* 0x001fc80000000000 */
[----:B------:R-:W-:-:S05]  /*2730*/  FMUL R4, R4, 1.4426950216293334961 ;  /* 0x3fb8aa3b04047820 */ /* 0x000fca0000400000 */
[----:B------:R-:W-:-:S13]  /*2740*/  FSETP.GEU.AND P0, PT, R4, -126, PT ;  /* 0xc2fc00000400780b */ /* 0x000fda0003f0e000 */
[----:B------:R-:W-:-:S04]  /*2750*/  @!P0 FMUL R4, R4, 0.5 ;  /* 0x3f00000004048820 */ /* 0x000fc80000400000 */
[----:B---3--:R-:W0:Y:S02]  /*2760*/  MUFU.EX2 R6, R4 ;  /* 0x0000000400067308 */ /* 0x008e240000000800 */
[----:B0-----:R-:W-:-:S04]  /*2770*/  @!P0 FMUL R6, R6, R6 ;  /* 0x0000000606068220 */ /* 0x001fc80000400000 */
[----:B------:R-:W-:Y:S01]  /*2780*/  FADD R7, R7, R6 ;  /* 0x0000000607077221 */ /* 0x000fe20000000000 */
[----:B------:R1:W-:Y:S06]  /*2790*/  STS [R5], R6 ;  /* 0x0000000605007388 */ /* 0x0003ec0000000800 */
.L_x_22:
[----:B-----5:R-:W-:-:S05]  /*27a0*/  FMNMX R3, R0, R3, !PT ;  /* 0x0000000300037209 */ /* 0x020fca0007800000 */
[----:B------:R-:W-:Y:S01]  /*27b0*/  FADD R0, R0, -R3 ;  /* 0x8000000300007221 */ /* 0x000fe20000000000 */
[----:B------:R4:W-:Y:S03]  /*27c0*/  STG.E desc[UR12][R12.64], R3 ;  /* 0x000000030c007986 */ /* 0x0009e6000c10190c */
[----:B------:R-:W-:-:S05]  /*27d0*/  FMUL R0, R0, 1.4426950216293334961 ;  /* 0x3fb8aa3b00007820 */ /* 0x000fca0000400000 */
[----:B------:R-:W-:-:S13]  /*27e0*/  FSETP.GEU.AND P0, PT, R0, -126, PT ;  /* 0xc2fc00000000780b */ /* 0x000fda0003f0e000 */
[----:B------:R-:W-:-:S06]  /*27f0*/  @!P0 FMUL R0, R0, 0.5 ;  /* 0x3f00000000008820 */ /* 0x000fcc0000400000 */
[----:B------:R-:W0:Y:S02]  /*2800*/  MUFU.EX2 R0, R0 ;  /* 0x0000000000007308 */ /* 0x000e240000000800 */
[----:B0-----:R-:W-:-:S04]  /*2810*/  @!P0 FMUL R0, R0, R0 ;  /* 0x0000000000008220 */ /* 0x001fc80000400000 */
[----:B------:R-:W-:-:S05]  /*2820*/  FFMA R7, R2, R0, R7 ;  /* 0x0000000002077223 */ /* 0x000fca0000000007 */
[----:B------:R4:W-:Y:S01]  /*2830*/  STG.E desc[UR12][R14.64], R7 ;  /* 0x000000070e007986 */ /* 0x0009e2000c10190c */
[----:B------:R-:W-:Y:S05]  /*2840*/  BRA.U !UP0, `(.L_x_27) ;  /* 0x0000001108107547 */ /* 0x000fea000b800000 */
[----:B------:R-:W-:Y:S01]  /*2850*/  IADD3 R2, PT, PT, R0, 0x1800000, RZ ;  /* 0x0180000000027810 */ /* 0x000fe20007ffe0ff */
[----:B------:R-:W-:Y:S03]  /*2860*/  BSSY.RECONVERGENT B1, `(.L_x_28) ;  /* 0x000000c000017945 */ /* 0x000fe60003800200 */
[----:B------:R-:W-:-:S04]  /*2870*/  LOP3.LUT R2, R2, 0x7f800000, RZ, 0xc0, !PT ;  /* 0x7f80000002027812 */ /* 0x000fc800078ec0ff */
[----:B------:R-:W-:-:S13]  /*2880*/  ISETP.GT.U32.AND P0, PT, R2, 0x1ffffff, PT ;  /* 0x01ffffff0200780c */ /* 0x000fda0003f04070 */
[----:B------:R-:W-:Y:S05]  /*2890*/  @P0 BRA `(.L_x_29) ;  /* 0x0000000000100947 */ /* 0x000fea0003800000 */
[----:B---3--:R-:W-:-:S07]  /*28a0*/  MOV R10, 0x28c0 ;  /* 0x000028c0000a7802 */ /* 0x008fce0000000f00 */
[----:B-12-4-:R-:W-:Y:S05]  /*28b0*/  CALL.REL.NOINC `($__internal_0_$__cuda_sm20_rcp_rn_f32_slowpath) ;  /* 0x0000002400287944 */ /* 0x016fea0003c00000 */
[----:B------:R-:W-:Y:S01]  /*28c0*/  MOV R25, R0 ;  /* 0x0000000000197202 */ /* 0x000fe20000000f00 */
[----:B------:R-:W-:Y:S06]  /*28d0*/  BRA `(.L_x_30) ;  /* 0x0000000000107947 */ /* 0x000fec0003800000 */
.L_x_29:
[----:B--2---:R-:W0:Y:S02]  /*28e0*/  MUFU.RCP R25, R0 ;  /* 0x0000000000197308 */ /* 0x004e240000001000 */
[----:B0-----:R-:W-:-:S04]  /*28f0*/  FFMA R2, R0, R25, -1 ;  /* 0xbf80000000027423 */ /* 0x001fc80000000019 */
[----:B------:R-:W-:-:S04]  /*2900*/  FADD.FTZ R2, -R2, -RZ ;  /* 0x800000ff02027221 */ /* 0x000fc80000010100 */
[----:B------:R-:W-:-:S07]  /*2910*/  FFMA R25, R25, R2, R25 ;  /* 0x0000000219197223 */ /* 0x000fce0000000019 */
.L_x_30:
[----:B------:R-:W-:Y:S05]  /*2920*/  BSYNC.RECONVERGENT B1 ;  /* 0x0000000000017941 */ /* 0x000fea0003800200 */
.L_x_28:
[----:B------:R-:W-:Y:S05]  /*2930*/  BRA.U !UP1, `(.L_x_31) ;  /* 0x0000000509c47547 */ /* 0x000fea000b800000 */
[----:B------:R-:W-:-:S05]  /*2940*/  UMOV UR6, URZ ;  /* 0x000000ff00067c82 */ /* 0x000fca0008000000 */
.L_x_37:
[----:B0-----:R-:W0:Y:S01]  /*2950*/  LDCU UR11, c[0x0][0x3a8] ;  /* 0x00007500ff0b77ac */ /* 0x001e220008000800 */
[----:B-1-3--:R-:W-:Y:S01]  /*2960*/  HFMA2 R6, -RZ, RZ, 0, 0 ;  /* 0x00000000ff067431 */ /* 0x00afe200000001ff */
[----:B----4-:R-:W-:Y:S01]  /*2970*/  MOV R3, RZ ;  /* 0x000000ff00037202 */ /* 0x010fe20000000f00 */
[----:B0-----:R-:W-:-:S09]  /*2980*/  UISETP.GE.U32.AND UP1, UPT, UR11, 0x8, UPT ;  /* 0x000000080b00788c */ /* 0x001fd2000bf26070 */
[----:B------:R-:W-:Y:S05]  /*2990*/  BRA.U !UP1, `(.L_x_32) ;  /* 0x0000000109a87547 */ /* 0x000fea000b800000 */
[----:B------:R-:W0:Y:S01]  /*29a0*/  LDC R0, c[0x0][0x39c] ;  /* 0x0000e700ff007b82 */ /* 0x000e220000000800 */
[----:B------:R-:W-:Y:S02]  /*29b0*/  MOV R6, RZ ;  /* 0x000000ff00067202 */ /* 0x000fe40000000f00 */
[----:B------:R-:W-:-:S07]  /*29c0*/  MOV R3, RZ ;  /* 0x000000ff00037202 */ /* 0x000fce0000000f00 */
.L_x_33:
[C---:B0-----:R-:W-:Y:S02]  /*29d0*/  IMAD R2, R3.reuse, R0, UR6 ;  /* 0x0000000603027e24 */ /* 0x041fe4000f8e0200 */
[----:B------:R-:W-:Y:S01]  /*29e0*/  IMAD R8, R24, UR11, R3 ;  /* 0x0000000b18087c24 */ /* 0x000fe2000f8e0203 */
[----:B------:R-:W-:Y:S02]  /*29f0*/  IADD3 R3, PT, PT, R3, 0x8, RZ ;  /* 0x0000000803037810 */ /* 0x000fe40007ffe0ff */
[----:B------:R-:W-:Y:S02]  /*2a00*/  LEA R7, R2, UR23, 0x2 ;  /* 0x0000001702077c11 */ /* 0x000fe4000f8e10ff */
[----:B------:R-:W-:Y:S02]  /*2a10*/  LEA R8, R8, UR24, 0x2 ;  /* 0x0000001808087c11 */ /* 0x000fe4000f8e10ff */
[----:B------:R-:W-:Y:S01]  /*2a20*/  LEA R27, R0, R7, 0x2 ;  /* 0x00000007001b7211 */ /* 0x000fe200078e10ff */
[----:B------:R-:W-:Y:S01]  /*2a30*/  LDS R16, [R7] ;  /* 0x0000000007107984 */ /* 0x000fe20000000800 */
[----:B------:R-:W-:-:S02]  /*2a40*/  ISETP.NE.AND P0, PT, R3, UR22, PT ;  /* 0x0000001603007c0c */ /* 0x000fc4000bf05270 */
[C---:B------:R-:W-:Y:S01]  /*2a50*/  LEA R5, R0.reuse, R27, 0x2 ;  /* 0x0000001b00057211 */ /* 0x040fe200078e10ff */
[----:B------:R-:W0:Y:S03]  /*2a60*/  LDS R9, [R8] ;  /* 0x0000000008097984 */ /* 0x000e260000000800 */
[C---:B------:R-:W-:Y:S01]  /*2a70*/  LEA R29, R0.reuse, R5, 0x2 ;  /* 0x00000005001d7211 */ /* 0x040fe200078e10ff */
[----:B------:R-:W-:Y:S03]  /*2a80*/  LDS R10, [R8+0x4] ;  /* 0x00000400080a7984 */ /* 0x000fe60000000800 */
[C---:B------:R-:W-:Y:S01]  /*2a90*/  LEA R26, R0.reuse, R29, 0x2 ;  /* 0x0000001d001a7211 */ /* 0x040fe200078e10ff */
[----:B------:R-:W1:Y:S03]  /*2aa0*/  LDS R11, [R27] ;  /* 0x000000001b0b7984 */ /* 0x000e660000000800 */
[C---:B------:R-:W-:Y:S01]  /*2ab0*/  LEA R17, R0.reuse, R26, 0x2 ;  /* 0x0000001a00117211 */ /* 0x040fe200078e10ff */
[----:B------:R-:W-:Y:S03]  /*2ac0*/  LDS R2, [R8+0x8] ;  /* 0x0000080008027984 */ /* 0x000fe60000000800 */
[----:B------:R-:W-:Y:S01]  /*2ad0*/  LEA R28, R0, R17, 0x2 ;  /* 0x00000011001c7211 */ /* 0x000fe200078e10ff */
[----:B------:R-:W2:Y:S04]  /*2ae0*/  LDS R5, [R5] ;  /* 0x0000000005057984 */ /* 0x000ea80000000800 */
[----:B------:R-:W-:Y:S04]  /*2af0*/  LDS R4, [R8+0xc] ;  /* 0x00000c0008047984 */ /* 0x000fe80000000800 */
[----:B------:R-:W3:Y:S04]  /*2b00*/  LDS R7, [R29] ;  /* 0x000000001d077984 */ /* 0x000ee80000000800 */
[----:B------:R-:W-:Y:S04]  /*2b10*/  LDS R17, [R17] ;  /* 0x0000000011117984 */ /* 0x000fe80000000800 */
[----:B------:R-:W-:Y:S01]  /*2b20*/  LDS R18, [R8+0x1c] ;  /* 0x00001c0008127984 */ /* 0x000fe20000000800 */
[----:B0-----:R-:W-:-:S03]  /*2b30*/  FFMA R19, R9, R16, R6 ;  /* 0x0000001009137223 */ /* 0x001fc60000000006 */
[----:B------:R-:W-:Y:S04]  /*2b40*/  LDS R6, [R8+0x10] ;  /* 0x0000100008067984 */ /* 0x000fe80000000800 */
[----:B------:R-:W0:Y:S01]  /*2b50*/  LDS R9, [R26] ;  /* 0x000000001a097984 */ /* 0x000e220000000800 */
[----:B-1----:R-:W-:Y:S01]  /*2b60*/  FFMA R27, R10, R11, R19 ;  /* 0x0000000b0a1b7223 */ /* 0x002fe20000000013 */
[----:B------:R-:W-:Y:S02]  /*2b70*/  LEA R19, R0, R28, 0x2 ;  /* 0x0000001c00137211 */ /* 0x000fe400078e10ff */
[----:B------:R-:W1:Y:S04]  /*2b80*/  LDS R10, [R8+0x14] ;  /* 0x00001400080a7984 */ /* 0x000e680000000800 */
[----:B------:R-:W-:Y:S01]  /*2b90*/  LDS R16, [R28] ;  /* 0x000000001c107984 */ /* 0x000fe20000000800 */
[----:B--2---:R-:W-:-:S03]  /*2ba0*/  FFMA R5, R2, R5, R27 ;  /* 0x0000000502057223 */ /* 0x004fc6000000001b */
[----:B------:R-:W2:Y:S04]  /*2bb0*/  LDS R11, [R8+0x18] ;  /* 0x00001800080b7984 */ /* 0x000ea80000000800 */
[----:B------:R-:W4:Y:S01]  /*2bc0*/  LDS R19, [R19] ;  /* 0x0000000013137984 */ /* 0x000f220000000800 */
[----:B---3--:R-:W-:-:S04]  /*2bd0*/  FFMA R5, R4, R7, R5 ;  /* 0x0000000704057223 */ /* 0x008fc80000000005 */
[----:B0-----:R-:W-:-:S04]  /*2be0*/  FFMA R5, R6, R9, R5 ;  /* 0x0000000906057223 */ /* 0x001fc80000000005 */
[----:B-1----:R-:W-:-:S04]  /*2bf0*/  FFMA R10, R10, R17, R5 ;  /* 0x000000110a0a7223 */ /* 0x002fc80000000005 */
[----:B--2---:R-:W-:-:S04]  /*2c00*/  FFMA R11, R11, R16, R10 ;  /* 0x000000100b0b7223 */ /* 0x004fc8000000000a */
[----:B----4-:R-:W-:Y:S01]  /*2c10*/  FFMA R6, R18, R19, R11 ;  /* 0x0000001312067223 */ /* 0x010fe2000000000b */
[----:B------:R-:W-:Y:S06]  /*2c20*/  @P0 BRA `(.L_x_33) ;  /* 0xfffffffc00680947 */ /* 0x000fec000383ffff */
[----:B------:R-:W-:-:S07]  /*2c30*/  MOV R3, UR22 ;  /* 0x0000001600037c02 */ /* 0x000fce0008000f00 */
.L_x_32:
[----:B------:R-:W-:-:S09]  /*2c40*/  UISETP.NE.AND UP1, UPT, UR19, URZ, UPT ;  /* 0x000000ff1300728c */ /* 0x000fd2000bf25270 */
[----:B------:R-:W-:Y:S05]  /*2c50*/  BRA.U !UP1, `(.L_x_34) ;  /* 0x0000000109c87547 */ /* 0x000fea000b800000 */
[----:B------:R-:W-:Y:S02]  /*2c60*/  UISETP.GE.U32.AND UP1, UPT, UR27, 0x3, UPT ;  /* 0x000000031b00788c */ /* 0x000fe4000bf26070 */
[----:B------:R-:W-:-:S07]  /*2c70*/  UISETP.NE.AND UP2, UPT, UR20, URZ, UPT ;  /* 0x000000ff1400728c */ /* 0x000fce000bf45270 */
[----:B------:R-:W-:Y:S05]  /*2c80*/  BRA.U !UP1, `(.L_x_35) ;  /* 0x0000000109547547 */ /* 0x000fea000b800000 */
[----:B------:R-:W0:Y:S01]  /*2c90*/  LDC R10, c[0x0][0x39c] ;  /* 0x0000e700ff0a7b82 */ /* 0x000e220000000800 */
[----:B------:R-:W-:-:S05]  /*2ca0*/  IMAD R0, R24, UR11, R3 ;  /* 0x0000000b18007c24 */ /* 0x000fca000f8e0203 */
[----:B------:R-:W-:-:S05]  /*2cb0*/  LEA R0, R0, UR24, 0x2 ;  /* 0x0000001800007c11 */ /* 0x000fca000f8e10ff */
[----:B------:R-:W-:Y:S04]  /*2cc0*/  LDS R5, [R0] ;  /* 0x0000000000057984 */ /* 0x000fe80000000800 */
[----:B------:R-:W-:Y:S04]  /*2cd0*/  LDS R4, [R0+0x4] ;  /* 0x0000040000047984 */ /* 0x000fe80000000800 */
[----:B------:R-:W-:Y:S04]  /*2ce0*/  LDS R9, [R0+0x8] ;  /* 0x0000080000097984 */ /* 0x000fe80000000800 */
[----:B------:R-:W-:Y:S01]  /*2cf0*/  LDS R11, [R0+0xc] ;  /* 0x00000c00000b7984 */ /* 0x000fe20000000800 */
[C---:B0-----:R-:W-:Y:S01]  /*2d00*/  IMAD R2, R3.reuse, R10, UR6 ;  /* 0x0000000603027e24 */ /* 0x041fe2000f8e020a */
[----:B------:R-:W-:-:S04]  /*2d10*/  IADD3 R3, PT, PT, R3, 0x4, RZ ;  /* 0x0000000403037810 */ /* 0x000fc80007ffe0ff */
[----:B------:R-:W-:-:S04]  /*2d20*/  LEA R2, R2, UR23, 0x2 ;  /* 0x0000001702027c11 */ /* 0x000fc8000f8e10ff */
[C---:B------:R-:W-:Y:S02]  /*2d30*/  LEA R7, R10.reuse, R2, 0x2 ;  /* 0x000000020a077211 */ /* 0x040fe400078e10ff */
[----:B------:R-:W0:Y:S02]  /*2d40*/  LDS R2, [R2] ;  /* 0x0000000002027984 */ /* 0x000e240000000800 */
[C---:B------:R-:W-:Y:S02]  /*2d50*/  LEA R8, R10.reuse, R7, 0x2 ;  /* 0x000000070a087211 */ /* 0x040fe400078e10ff */
[----:B------:R-:W1:Y:S02]  /*2d60*/  LDS R7, [R7] ;  /* 0x0000000007077984 */ /* 0x000e640000000800 */
[----:B------:R-:W-:Y:S02]  /*2d70*/  LEA R10, R10, R8, 0x2 ;  /* 0x000000080a0a7211 */ /* 0x000fe400078e10ff */
[----:B------:R-:W2:Y:S04]  /*2d80*/  LDS R8, [R8] ;  /* 0x0000000008087984 */ /* 0x000ea80000000800 */
[----:B------:R-:W3:Y:S01]  /*2d90*/  LDS R10, [R10] ;  /* 0x000000000a0a7984 */ /* 0x000ee20000000800 */
[----:B0-----:R-:W-:-:S04]  /*2da0*/  FFMA R5, R5, R2, R6 ;  /* 0x0000000205057223 */ /* 0x001fc80000000006 */
[----:B-1----:R-:W-:-:S04]  /*2db0*/  FFMA R4, R4, R7, R5 ;  /* 0x0000000704047223 */ /* 0x002fc80000000005 */
[----:B--2---:R-:W-:-:S04]  /*2dc0*/  FFMA R4, R9, R8, R4 ;  /* 0x0000000809047223 */ /* 0x004fc80000000004 */
[----:B---3--:R-:W-:-:S07]  /*2dd0*/  FFMA R6, R11, R10, R4 ;  /* 0x0000000a0b067223 */ /* 0x008fce0000000004 */
.L_x_35:
[----:B------:R-:W-:Y:S05]  /*2de0*/  BRA.U !UP2, `(.L_x_34) ;  /* 0x000000010a647547 */ /* 0x000fea000b800000 */
[----:B------:R-:W-:Y:S02]  /*2df0*/  UISETP.NE.AND UP1, UPT, UR28, URZ, UPT ;  /* 0x000000ff1c00728c */ /* 0x000fe4000bf25270 */
[----:B------:R-:W-:-:S07]  /*2e00*/  UISETP.NE.AND UP2, UPT, UR9, URZ, UPT ;  /* 0x000000ff0900728c */ /* 0x000fce000bf45270 */
[----:B------:R-:W-:Y:S05]  /*2e10*/  BRA.U !UP1, `(.L_x_36) ;  /* 0x0000000109347547 */ /* 0x000fea000b800000 */
[----:B------:R-:W0:Y:S01]  /*2e20*/  LDC R2, c[0x0][0x39c] ;  /* 0x0000e700ff027b82 */ /* 0x000e220000000800 */
[----:B------:R-:W-:-:S05]  /*2e30*/  IMAD R0, R24, UR11, R3 ;  /* 0x0000000b18007c24 */ /* 0x000fca000f8e0203 */
[----:B------:R-:W-:-:S05]  /*2e40*/  LEA R0, R0, UR24, 0x2 ;  /* 0x0000001800007c11 */ /* 0x000fca000f8e10ff */
[----:B------:R-:W-:Y:S01]  /*2e50*/  LDS R5, [R0] ;  /* 0x0000000000057984 */ /* 0x000fe20000000800 */
[C---:B0-----:R-:W-:Y:S01]  /*2e60*/  IMAD R4, R3.reuse, R2, UR6 ;  /* 0x0000000603047e24 */ /* 0x041fe2000f8e0202 */
[----:B------:R-:W-:-:S04]  /*2e70*/  IADD3 R3, PT, PT, R3, 0x2, RZ ;  /* 0x0000000203037810 */ /* 0x000fc80007ffe0ff */
[----:B------:R-:W-:-:S04]  /*2e80*/  LEA R7, R4, UR23, 0x2 ;  /* 0x0000001704077c11 */ /* 0x000fc8000f8e10ff */
[----:B------:R-:W-:Y:S02]  /*2e90*/  LEA R4, R2, R7, 0x2 ;  /* 0x0000000702047211 */ /* 0x000fe400078e10ff */
[----:B------:R-:W0:Y:S04]  /*2ea0*/  LDS R7, [R7] ;  /* 0x0000000007077984 */ /* 0x000e280000000800 */
[----:B------:R-:W-:Y:S04]  /*2eb0*/  LDS R2, [R0+0x4] ;  /* 0x0000040000027984 */ /* 0x000fe80000000800 */
[----:B------:R-:W1:Y:S01]  /*2ec0*/  LDS R4, [R4] ;  /* 0x0000000004047984 */ /* 0x000e620000000800 */
[----:B0-----:R-:W-:-:S04]  /*2ed0*/  FFMA R5, R5, R7, R6 ;  /* 0x0000000705057223 */ /* 0x001fc80000000006 */
[----:B-1----:R-:W-:-:S07]  /*2ee0*/  FFMA R6, R2, R4, R5 ;  /* 0x0000000402067223 */ /* 0x002fce0000000005 */
.L_x_36:
[----:B------:R-:W-:Y:S05]  /*2ef0*/  BRA.U !UP2, `(.L_x_34) ;  /* 0x000000010a207547 */ /* 0x000fea000b800000 */
[----:B------:R-:W0:Y:S01]  /*2f00*/  LDC R2, c[0x0][0x39c] ;  /* 0x0000e700ff027b82 */ /* 0x000e220000000800 */
[----:B------:R-:W-:-:S05]  /*2f10*/  IMAD R0, R24, UR11, R3 ;  /* 0x0000000b18007c24 */ /* 0x000fca000f8e0203 */
[----:B------:R-:W-:Y:S01]  /*2f20*/  LEA R0, R0, UR24, 0x2 ;  /* 0x0000001800007c11 */ /* 0x000fe2000f8e10ff */
[----:B0-----:R-:W-:-:S05]  /*2f30*/  IMAD R3, R3, R2, UR6 ;  /* 0x0000000603037e24 */ /* 0x001fca000f8e0202 */
[----:B------:R-:W-:Y:S02]  /*2f40*/  LEA R2, R3, UR23, 0x2 ;  /* 0x0000001703027c11 */ /* 0x000fe4000f8e10ff */
[----:B------:R-:W-:Y:S04]  /*2f50*/  LDS R3, [R0] ;  /* 0x0000000000037984 */ /* 0x000fe80000000800 */
[----:B------:R-:W0:Y:S02]  /*2f60*/  LDS R2, [R2] ;  /* 0x0000000002027984 */ /* 0x000e240000000800 */
[----:B0-----:R-:W-:-:S07]  /*2f70*/  FFMA R6, R3, R2, R6 ;  /* 0x0000000203067223 */ /* 0x001fce0000000006 */
.L_x_34:
[----:B------:R-:W0:Y:S01]  /*2f80*/  LDC.64 R2, c[0x0][0x3c8] ;  /* 0x0000f200ff027b82 */ /* 0x000e220000000a00 */
[----:B------:R-:W-:Y:S01]  /*2f90*/  MOV R0, UR4 ;  /* 0x0000000400007c02 */ /* 0x000fe20008000f00 */
[----:B------:R-:W1:Y:S04]  /*2fa0*/  LDCU UR11, c[0x0][0x39c] ;  /* 0x00007380ff0b77ac */ /* 0x000e680008000800 */
[----:B------:R-:W-:-:S05]  /*2fb0*/  IMAD R5, R0, UR14, R21 ;  /* 0x0000000e00057c24 */ /* 0x000fca000f8e0215 */
[----:B------:R-:W-:-:S05]  /*2fc0*/  IADD3 R5, PT, PT, R5, UR6, RZ ;  /* 0x0000000605057c10 */ /* 0x000fca000fffe0ff */
[----:B0-----:R-:W-:-:S05]  /*2fd0*/  IMAD.WIDE R2, R5, 0x4, R2 ;  /* 0x0000000405027825 */ /* 0x001fca00078e0202 */
[----:B------:R-:W2:Y:S01]  /*2fe0*/  LDG.E R5, desc[UR12][R2.64] ;  /* 0x0000000c02057981 */ /* 0x000ea2000c1e1900 */
[----:B------:R-:W-:-:S04]  /*2ff0*/  UIADD3 UR6, UPT, UPT, UR6, 0x1, URZ ;  /* 0x0000000106067890 */ /* 0x000fc8000fffe0ff */
[----:B-1----:R-:W-:Y:S01]  /*3000*/  UISETP.NE.AND UP1, UPT, UR6, UR11, UPT ;  /* 0x0000000b0600728c */ /* 0x002fe2000bf25270 */
[----:B--2---:R-:W-:-:S05]  /*3010*/  FFMA R5, R5, R25, R6 ;  /* 0x0000001905057223 */ /* 0x004fca0000000006 */
[----:B------:R0:W-:Y:S03]  /*3020*/  STG.E desc[UR12][R2.64], R5 ;  /* 0x0000000502007986 */ /* 0x0001e6000c10190c */
[----:B------:R-:W-:Y:S05]  /*3030*/  BRA.U !UP1, `(.L_x_27) ;  /* 0x0000000909147547 */ /* 0x000fea000b800000 */
[----:B------:R-:W-:Y:S05]  /*3040*/  BRA `(.L_x_37) ;  /* 0xfffffff800407947 */ /* 0x000fea000383ffff */
.L_x_31:
[----:B------:R-:W-:Y:S01]  /*3050*/  UISETP.GE.U32.AND UP1, UPT, UR15, 0xf, UPT ;  /* 0x0000000f0f00788c */ /* 0x000fe2000bf26070 */
[----:B------:R-:W-:Y:S01]  /*3060*/  MOV R26, UR4 ;  /* 0x00000004001a7c02 */ /* 0x000fe20008000f00 */
[----:B------:R-:W-:-:S04]  /*3070*/  UMOV UR6, URZ ;  /* 0x000000ff00067c82 */ /* 0x000fc80008000000 */
[----:B------:R-:W-:-:S03]  /*3080*/  IMAD R26, R26, UR14, R21 ;  /* 0x0000000e1a1a7c24 */ /* 0x000fc6000f8e0215 */
[----:B------:R-:W-:Y:S05]  /*3090*/  BRA.U !UP1, `(.L_x_38) ;  /* 0x0000000109e07547 */ /* 0x000fea000b800000 */
[----:B------:R-:W-:-:S05]  /*30a0*/  UMOV UR6, URZ ;  /* 0x000000ff00067c82 */ /* 0x000fca0008000000 */
.L_x_39:
[----:B0-----:R-:W0:Y:S01]  /*30b0*/  LDC.64 R16, c[0x0][0x3c8] ;  /* 0x0000f200ff107b82 */ /* 0x001e220000000a00 */
[----:B----4-:R-:W-:-:S05]  /*30c0*/  IADD3 R3, PT, PT, R26, UR6, RZ ;  /* 0x000000061a037c10 */ /* 0x010fca000fffe0ff */
[----:B0-----:R-:W-:-:S05]  /*30d0*/  IMAD.WIDE R16, R3, 0x4, R16 ;  /* 0x0000000403107825 */ /* 0x001fca00078e0210 */
[----:B---3--:R-:W2:Y:S04]  /*30e0*/  LDG.E R9, desc[UR12][R16.64] ;  /* 0x0000000c10097981 */ /* 0x008ea8000c1e1900 */
[----:B------:R-:W3:Y:S04]  /*30f0*/  LDG.E R10, desc[UR12][R16.64+0x4] ;  /* 0x0000040c100a7981 */ /* 0x000ee8000c1e1900 */
[----:B------:R-:W4:Y:S04]  /*3100*/  LDG.E R11, desc[UR12][R16.64+0x8] ;  /* 0x0000080c100b7981 */ /* 0x000f28000c1e1900 */
[----:B------:R-:W5:Y:S04]  /*3110*/  LDG.E R3, desc[UR12][R16.64+0x14] ;  /* 0x0000140c10037981 */ /* 0x000f68000c1e1900 */
[----:B------:R-:W5:Y:S04]  /*3120*/  LDG.E R2, desc[UR12][R16.64+0xc] ;  /* 0x00000c0c10027981 */ /* 0x000f68000c1e1900 */
[----:B------:R-:W5:Y:S04]  /*3130*/  LDG.E R4, desc[UR12][R16.64+0x10] ;  /* 0x0000100c10047981 */ /* 0x000f68000c1e1900 */
[----:B------:R-:W5:Y:S04]  /*3140*/  LDG.E R0, desc[UR12][R16.64+0x18] ;  /* 0x0000180c10007981 */ /* 0x000f68000c1e1900 */
[----:B-1----:R-:W5:Y:S04]  /*3150*/  LDG.E R6, desc[UR12][R16.64+0x1c] ;  /* 0x00001c0c10067981 */ /* 0x002f68000c1e1900 */
[----:B------:R-:W5:Y:S04]  /*3160*/  LDG.E R5, desc[UR12][R16.64+0x20] ;  /* 0x0000200c10057981 */ /* 0x000f68000c1e1900 */
[----:B------:R-:W5:Y:S04]  /*3170*/  LDG.E R8, desc[UR12][R16.64+0x24] ;  /* 0x0000240c10087981 */ /* 0x000f68000c1e1900 */
[----:B------:R-:W5:Y:S04]  /*3180*/  LDG.E R7, desc[UR12][R16.64+0x28] ;  /* 0x0000280c10077981 */ /* 0x000f68000c1e1900 */
[----:B------:R-:W5:Y:S04]  /*3190*/  LDG.E R19, desc[UR12][R16.64+0x2c] ;  /* 0x00002c0c10137981 */ /* 0x000f68000c1e1900 */
[----:B------:R-:W5:Y:S01]  /*31a0*/  LDG.E R18, desc[UR12][R16.64+0x34] ;  /* 0x0000340c10127981 */ /* 0x000f62000c1e1900 */
[----:B--2---:R-:W-:-:S03]  /*31b0*/  FFMA R27, R9, R25, RZ ;  /* 0x00000019091b7223 */ /* 0x004fc600000000ff */
[----:B------:R-:W2:Y:S01]  /*31c0*/  LDG.E R9, desc[UR12][R16.64+0x30] ;  /* 0x0000300c10097981 */ /* 0x000ea2000c1e1900 */
[----:B---3--:R-:W-:-:S03]  /*31d0*/  FFMA R29, R10, R25, RZ ;  /* 0x000000190a1d7223 */ /* 0x008fc600000000ff */
[----:B------:R-:W3:Y:S01]  /*31e0*/  LDG.E R10, desc[UR12][R16.64+0x3c] ;  /* 0x00003c0c100a7981 */ /* 0x000ee2000c1e1900 */
[----:B----4-:R-:W-:-:S03]  /*31f0*/  FFMA R28, R11, R25, RZ ;  /* 0x000000190b1c7223 */ /* 0x010fc600000000ff */
[----:B------:R-:W4:Y:S01]  /*3200*/  LDG.E R11, desc[UR12][R16.64+0x38] ;  /* 0x0000380c100b7981 */ /* 0x000f22000c1e1900 */
[----:B-----5:R-:W-:-:S03]  /*3210*/  FFMA R3, R3, R25, RZ ;  /* 0x0000001903037223 */ /* 0x020fc600000000ff */
[----:B------:R0:W-:Y:S01]  /*3220*/  STG.E desc[UR12][R16.64], R27 ;  /* 0x0000001b10007986 */ /* 0x0001e2000c10190c */
[----:B------:R-:W-:-:S03]  /*3230*/  FFMA R2, R2, R25, RZ ;  /* 0x0000001902027223 */ /* 0x000fc600000000ff */
[----:B------:R1:W-:Y:S01]  /*3240*/  STG.E desc[UR12][R16.64+0x4], R29 ;  /* 0x0000041d10007986 */ /* 0x0003e2000c10190c */
[----:B------:R-:W-:-:S03]  /*3250*/  FFMA R4, R4, R25, RZ ;  /* 0x0000001904047223 */ /* 0x000fc600000000ff */
[----:B------:R5:W-:Y:S01]  /*3260*/  STG.E desc[UR12][R16.64+0x14], R3 ;  /* 0x0000140310007986 */ /* 0x000be2000c10190c */
[-C--:B0-----:R-:W-:Y:S01]  /*3270*/  FFMA R27, R0, R25.reuse, RZ ;  /* 0x00000019001b7223 */ /* 0x081fe200000000ff */
[-C--:B-1----:R-:W-:Y:S01]  /*3280*/  FFMA R29, R6, R25.reuse, RZ ;  /* 0x00000019061d7223 */ /* 0x082fe200000000ff */
[-C--:B------:R-:W-:Y:S01]  /*3290*/  FFMA R5, R5, R25.reuse, RZ ;  /* 0x0000001905057223 */ /* 0x080fe200000000ff */
[-C--:B------:R-:W-:Y:S01]  /*32a0*/  FFMA R8, R8, R25.reuse, RZ ;  /* 0x0000001908087223 */ /* 0x080fe200000000ff */
[-C--:B------:R-:W-:Y:S01]  /*32b0*/  FFMA R7, R7, R25.reuse, RZ ;  /* 0x0000001907077223 */ /* 0x080fe200000000ff */
[-C--:B------:R-:W-:Y:S01]  /*32c0*/  FFMA R19, R19, R25.reuse, RZ ;  /* 0x0000001913137223 */ /* 0x080fe200000000ff */
[----:B-----5:R-:W-:Y:S01]  /*32d0*/  FFMA R3, R18, R25, RZ ;  /* 0x0000001912037223 */ /* 0x020fe200000000ff */
[----:B------:R0:W-:Y:S04]  /*32e0*/  STG.E desc[UR12][R16.64+0x8], R28 ;  /* 0x0000081c10007986 */ /* 0x0001e8000c10190c */
        /* <DEDUP_REMOVED lines=8> */
[----:B------:R0:W-:Y:S01]  /*3370*/  STG.E desc[UR12][R16.64+0x34], R3 ;  /* 0x0000340310007986 */ /* 0x0001e2000c10190c */
[----:B------:R-:W-:-:S04]  /*3380*/  UIADD3 UR6, UPT, UPT, UR6, 0x10, URZ ;  /* 0x0000001006067890 */ /* 0x000fc8000fffe0ff */
[----:B------:R-:W-:Y:S01]  /*3390*/  UISETP.NE.AND UP1, UPT, UR6, UR7, UPT ;  /* 0x000000070600728c */ /* 0x000fe2000bf25270 */
[-C--:B--2---:R-:W-:Y:S01]  /*33a0*/  FFMA R9, R9, R25.reuse, RZ ;  /* 0x0000001909097223 */ /* 0x084fe200000000ff */
[-C--:B---3--:R-:W-:Y:S01]  /*33b0*/  FFMA R10, R10, R25.reuse, RZ ;  /* 0x000000190a0a7223 */ /* 0x088fe200000000ff */
[----:B----4-:R-:W-:-:S03]  /*33c0*/  FFMA R11, R11, R25, RZ ;  /* 0x000000190b0b7223 */ /* 0x010fc600000000ff */
[----:B------:R0:W-:Y:S04]  /*33d0*/  STG.E desc[UR12][R16.64+0x30], R9 ;  /* 0x0000300910007986 */ /* 0x0001e8000c10190c */
[----:B------:R0:W-:Y:S04]  /*33e0*/  STG.E desc[UR12][R16.64+0x38], R11 ;  /* 0x0000380b10007986 */ /* 0x0001e8000c10190c */
[----:B------:R0:W-:Y:S01]  /*33f0*/  STG.E desc[UR12][R16.64+0x3c], R10 ;  /* 0x00003c0a10007986 */ /* 0x0001e2000c10190c */
[----:B------:R-:W-:Y:S05]  /*3400*/  BRA.U UP1, `(.L_x_39) ;  /* 0xfffffffd01287547 */ /* 0x000fea000b83ffff */
[----:B------:R-:W-:-:S05]  /*3410*/  UMOV UR6, UR7 ;  /* 0x0000000700067c82 */ /* 0x000fca0008000000 */
.L_x_38:
[----:B------:R-:W-:-:S09]  /*3420*/  UISETP.NE.AND UP1, UPT, UR16, URZ, UPT ;  /* 0x000000ff1000728c */ /* 0x000fd2000bf25270 */
[----:B------:R-:W-:Y:S05]  /*3430*/  BRA.U !UP1, `(.L_x_27) ;  /* 0x0000000509147547 */ /* 0x000fea000b800000 */
[----:B------:R-:W-:Y:S02]  /*3440*/  UIADD3 UR11, UPT, UPT, UR16, -0x1, URZ ;  /* 0xffffffff100b7890 */ /* 0x000fe4000fffe0ff */
[----:B------:R-:W-:Y:S02]  /*3450*/  UISETP.NE.AND UP2, UPT, UR17, URZ, UPT ;  /* 0x000000ff1100728c */ /* 0x000fe4000bf45270 */
[----:B------:R-:W-:-:S09]  /*3460*/  UISETP.GE.U32.AND UP1, UPT, UR11, 0x7, UPT ;  /* 0x000000070b00788c */ /* 0x000fd2000bf26070 */
[----:B------:R-:W-:Y:S05]  /*3470*/  BRA.U !UP1, `(.L_x_40) ;  /* 0x0000000109707547 */ /* 0x000fea000b800000 */
[----:B0--3--:R-:W0:Y:S01]  /*3480*/  LDC.64 R8, c[0x0][0x3c8] ;  /* 0x0000f200ff087b82 */ /* 0x009e220000000a00 */
[----:B----4-:R-:W-:-:S05]  /*3490*/  IADD3 R3, PT, PT, R26, UR6, RZ ;  /* 0x000000061a037c10 */ /* 0x010fca000fffe0ff */
[----:B0-----:R-:W-:-:S05]  /*34a0*/  IMAD.WIDE R8, R3, 0x4, R8 ;  /* 0x0000000403087825 */ /* 0x001fca00078e0208 */
[----:B------:R-:W2:Y:S04]  /*34b0*/  LDG.E R0, desc[UR12][R8.64] ;  /* 0x0000000c08007981 */ /* 0x000ea8000c1e1900 */
[----:B------:R-:W3:Y:S04]  /*34c0*/  LDG.E R2, desc[UR12][R8.64+0x4] ;  /* 0x0000040c08027981 */ /* 0x000ee8000c1e1900 */
[----:B------:R-:W4:Y:S04]  /*34d0*/  LDG.E R4, desc[UR12][R8.64+0x8] ;  /* 0x0000080c08047981 */ /* 0x000f28000c1e1900 */
[----:B-1----:R-:W5:Y:S04]  /*34e0*/  LDG.E R6, desc[UR12][R8.64+0xc] ;  /* 0x00000c0c08067981 */ /* 0x002f68000c1e1900 */
[----:B------:R-:W5:Y:S04]  /*34f0*/  LDG.E R10, desc[UR12][R8.64+0x10] ;  /* 0x0000100c080a7981 */ /* 0x000f68000c1e1900 */
[----:B------:R-:W5:Y:S04]  /*3500*/  LDG.E R16, desc[UR12][R8.64+0x14] ;  /* 0x0000140c08107981 */ /* 0x000f68000c1e1900 */
[----:B------:R-:W5:Y:S04]  /*3510*/  LDG.E R18, desc[UR12][R8.64+0x18] ;  /* 0x0000180c08127981 */ /* 0x000f68000c1e1900 */
[----:B------:R-:W5:Y:S01]  /*3520*/  LDG.E R28, desc[UR12][R8.64+0x1c] ;  /* 0x00001c0c081c7981 */ /* 0x000f62000c1e1900 */
[----:B------:R-:W-:Y:S01]  /*3530*/  UIADD3 UR6, UPT, UPT, UR6, 0x8, URZ ;  /* 0x0000000806067890 */ /* 0x000fe2000fffe0ff */
[-C--:B--2---:R-:W-:Y:S01]  /*3540*/  FFMA R3, R0, R25.reuse, RZ ;  /* 0x0000001900037223 */ /* 0x084fe200000000ff */
[----:B---3--:R-:W-:-:S04]  /*3550*/  FFMA R5, R2, R25, RZ ;  /* 0x0000001902057223 */ /* 0x008fc800000000ff */
[----:B------:R2:W-:Y:S01]  /*3560*/  STG.E desc[UR12][R8.64], R3 ;  /* 0x0000000308007986 */ /* 0x0005e2000c10190c */
[----:B----4-:R-:W-:-:S03]  /*3570*/  FFMA R7, R4, R25, RZ ;  /* 0x0000001904077223 */ /* 0x010fc600000000ff */
[----:B------:R2:W-:Y:S01]  /*3580*/  STG.E desc[UR12][R8.64+0x4], R5 ;  /* 0x0000040508007986 */ /* 0x0005e2000c10190c */
[----:B-----5:R-:W-:-:S03]  /*3590*/  FFMA R11, R6, R25, RZ ;  /* 0x00000019060b7223 */ /* 0x020fc600000000ff */
[----:B------:R2:W-:Y:S01]  /*35a0*/  STG.E desc[UR12][R8.64+0x8], R7 ;  /* 0x0000080708007986 */ /* 0x0005e2000c10190c */
[----:B------:R-:W-:-:S03]  /*35b0*/  FFMA R17, R10, R25, RZ ;  /* 0x000000190a117223 */ /* 0x000fc600000000ff */
[----:B------:R2:W-:Y:S01]  /*35c0*/  STG.E desc[UR12][R8.64+0xc], R11 ;  /* 0x00000c0b08007986 */ /* 0x0005e2000c10190c */
[----:B------:R-:W-:-:S03]  /*35d0*/  FFMA R19, R16, R25, RZ ;  /* 0x0000001910137223 */ /* 0x000fc600000000ff */
[----:B------:R2:W-:Y:S01]  /*35e0*/  STG.E desc[UR12][R8.64+0x10], R17 ;  /* 0x0000101108007986 */ /* 0x0005e2000c10190c */
[----:B------:R-:W-:-:S03]  /*35f0*/  FFMA R27, R18, R25, RZ ;  /* 0x00000019121b7223 */ /* 0x000fc600000000ff */
[----:B------:R2:W-:Y:S01]  /*3600*/  STG.E desc[UR12][R8.64+0x14], R19 ;  /* 0x0000141308007986 */ /* 0x0005e2000c10190c */
[----:B------:R-:W-:-:S03]  /*3610*/  FFMA R29, R28, R25, RZ ;  /* 0x000000191c1d7223 */ /* 0x000fc600000000ff */
[----:B------:R2:W-:Y:S04]  /*3620*/  STG.E desc[UR12][R8.64+0x18], R27 ;  /* 0x0000181b08007986 */ /* 0x0005e8000c10190c */
[----:B------:R2:W-:Y:S02]  /*3630*/  STG.E desc[UR12][R8.64+0x1c], R29 ;  /* 0x00001c1d08007986 */ /* 0x0005e4000c10190c */
.L_x_40:
[----:B------:R-:W-:Y:S05]  /*3640*/  BRA.U !UP2, `(.L_x_27) ;  /* 0x000000010a907547 */ /* 0x000fea000b800000 */
[----:B------:R-:W-:Y:S02]  /*3650*/  UISETP.GE.U32.AND UP1, UPT, UR25, 0x3, UPT ;  /* 0x000000031900788c */ /* 0x000fe4000bf26070 */
[----:B------:R-:W-:-:S07]  /*3660*/  UISETP.NE.AND UP2, UPT, UR18, URZ, UPT ;  /* 0x000000ff1200728c */ /* 0x000fce000bf45270 */
[----:B------:R-:W-:Y:S05]  /*3670*/  BRA.U !UP1, `(.L_x_41) ;  /* 0x0000000109407547 */ /* 0x000fea000b800000 */
[----:B0-23--:R-:W0:Y:S01]  /*3680*/  LDC.64 R8, c[0x0][0x3c8] ;  /* 0x0000f200ff087b82 */ /* 0x00de220000000a00 */
[----:B----4-:R-:W-:-:S05]  /*3690*/  IADD3 R3, PT, PT, R26, UR6, RZ ;  /* 0x000000061a037c10 */ /* 0x010fca000fffe0ff */
[----:B0-----:R-:W-:-:S05]  /*36a0*/  IMAD.WIDE R8, R3, 0x4, R8 ;  /* 0x0000000403087825 */ /* 0x001fca00078e0208 */
[----:B------:R-:W2:Y:S04]  /*36b0*/  LDG.E R0, desc[UR12][R8.64] ;  /* 0x0000000c08007981 */ /* 0x000ea8000c1e1900 */
[----:B------:R-:W3:Y:S04]  /*36c0*/  LDG.E R2, desc[UR12][R8.64+0x4] ;  /* 0x0000040c08027981 */ /* 0x000ee8000c1e1900 */
[----:B------:R-:W4:Y:S04]  /*36d0*/  LDG.E R4, desc[UR12][R8.64+0x8] ;  /* 0x0000080c08047981 */ /* 0x000f28000c1e1900 */
[----:B-1----:R-:W5:Y:S01]  /*36e0*/  LDG.E R6, desc[UR12][R8.64+0xc] ;  /* 0x00000c0c08067981 */ /* 0x002f62000c1e1900 */
[----:B------:R-:W-:Y:S01]  /*36f0*/  UIADD3 UR6, UPT, UPT, UR6, 0x4, URZ ;  /* 0x0000000406067890 */ /* 0x000fe2000fffe0ff */
[-C--:B--2---:R-:W-:Y:S01]  /*3700*/  FFMA R3, R0, R25.reuse, RZ ;  /* 0x0000001900037223 */ /* 0x084fe200000000ff */
[----:B---3--:R-:W-:-:S04]  /*3710*/  FFMA R5, R2, R25, RZ ;  /* 0x0000001902057223 */ /* 0x008fc800000000ff */
[----:B------:R0:W-:Y:S01]  /*3720*/  STG.E desc[UR12][R8.64], R3 ;  /* 0x0000000308007986 */ /* 0x0001e2000c10190c */
[----:B----4-:R-:W-:-:S03]  /*3730*/  FFMA R7, R4, R25, RZ ;  /* 0x0000001904077223 */ /* 0x010fc600000000ff */
[----:B------:R0:W-:Y:S01]  /*3740*/  STG.E desc[UR12][R8.64+0x4], R5 ;  /* 0x0000040508007986 */ /* 0x0001e2000c10190c */
[----:B-----5:R-:W-:-:S03]  /*3750*/  FFMA R11, R6, R25, RZ ;  /* 0x00000019060b7223 */ /* 0x020fc600000000ff */
[----:B------:R0:W-:Y:S04]  /*3760*/  STG.E desc[UR12][R8.64+0x8], R7 ;  /* 0x0000080708007986 */ /* 0x0001e8000c10190c */
[----:B------:R0:W-:Y:S02]  /*3770*/  STG.E desc[UR12][R8.64+0xc], R11 ;  /* 0x00000c0b08007986 */ /* 0x0001e4000c10190c */
.L_x_41:
[----:B------:R-:W-:Y:S05]  /*3780*/  BRA.U !UP2, `(.L_x_27) ;  /* 0x000000010a407547 */ /* 0x000fea000b800000 */
[----:B0-2-4-:R-:W0:Y:S01]  /*3790*/  LDC.64 R2, c[0x0][0x3c8] ;  /* 0x0000f200ff027b82 */ /* 0x015e220000000a00 */
[----:B-1-3--:R-:W-:-:S05]  /*37a0*/  IADD3 R5, PT, PT, R26, UR6, RZ ;  /* 0x000000061a057c10 */ /* 0x00afca000fffe0ff */
[----:B0-----:R-:W-:-:S05]  /*37b0*/  IMAD.WIDE R2, R5, 0x4, R2 ;  /* 0x0000000405027825 */ /* 0x001fca00078e0202 */
[----:B------:R-:W2:Y:S01]  /*37c0*/  LDG.E R0, desc[UR12][R2.64] ;  /* 0x0000000c02007981 */ /* 0x000ea2000c1e1900 */
[----:B------:R-:W-:Y:S01]  /*37d0*/  UISETP.NE.AND UP1, UPT, UR18, 0x1, UPT ;  /* 0x000000011200788c */ /* 0x000fe2000bf25270 */
[----:B--2---:R-:W-:-:S05]  /*37e0*/  FFMA R5, R0, R25, RZ ;  /* 0x0000001900057223 */ /* 0x004fca00000000ff */
[----:B------:R0:W-:Y:S03]  /*37f0*/  STG.E desc[UR12][R2.64], R5 ;  /* 0x0000000502007986 */ /* 0x0001e6000c10190c */
[----:B------:R-:W-:Y:S05]  /*3800*/  BRA.U !UP1, `(.L_x_27) ;  /* 0x0000000109207547 */ /* 0x000fea000b800000 */
[----:B------:R-:W0:Y:S01]  /*3810*/  LDG.E R0, desc[UR12][R2.64+0x4] ;  /* 0x0000040c02007981 */ /* 0x000e22000c1e1900 */
[----:B------:R-:W-:Y:S01]  /*3820*/  UISETP.NE.AND UP1, UPT, UR18, 0x2, UPT ;  /* 0x000000021200788c */ /* 0x000fe2000bf25270 */
[----:B0-----:R-:W-:-:S05]  /*3830*/  FFMA R5, R0, R25, RZ ;  /* 0x0000001900057223 */ /* 0x001fca00000000ff */
[----:B------:R0:W-:Y:S03]  /*3840*/  STG.E desc[UR12][R2.64+0x4], R5 ;  /* 0x0000040502007986 */ /* 0x0001e6000c10190c */
[----:B------:R-:W-:Y:S05]  /*3850*/  BRA.U !UP1, `(.L_x_27) ;  /* 0x00000001090c7547 */ /* 0x000fea000b800000 */
[----:B------:R-:W2:Y:S02]  /*3860*/  LDG.E R0, desc[UR12][R2.64+0x8] ;  /* 0x0000080c02007981 */ /* 0x000ea4000c1e1900 */
[----:B--2---:R-:W-:-:S05]  /*3870*/  FFMA R25, R0, R25, RZ ;  /* 0x0000001900197223 */ /* 0x004fca00000000ff */
[----:B------:R1:W-:Y:S02]  /*3880*/  STG.E desc[UR12][R2.64+0x8], R25 ;  /* 0x0000081902007986 */ /* 0x0003e4000c10190c */
.L_x_27:
[----:B------:R-:W5:Y:S01]  /*3890*/  LDCU UR6, c[0x0][0x3a0] ;  /* 0x00007400ff0677ac */ /* 0x000f620008000800 */
[----:B------:R-:W-:-:S04]  /*38a0*/  UIADD3 UR5, UPT, UPT, UR5, 0x1, URZ ;  /* 0x0000000105057890 */ /* 0x000fc8000fffe0ff */
[----:B-----5:R-:W-:-:S09]  /*38b0*/  UISETP.NE.AND UP1, UPT, UR5, UR6, UPT ;  /* 0x000000060500728c */ /* 0x020fd2000bf25270 */
[----:B------:R-:W-:Y:S05]  /*38c0*/  BRA.U UP1, `(.L_x_42) ;  /* 0xffffffd101a07547 */ /* 0x000fea000b83ffff */
.L_x_5:
[----:B------:R-:W-:Y:S06]  /*38d0*/  BAR.SYNC.DEFER_BLOCKING 0x0 ;  /* 0x0000000000007b1d */ /* 0x000fec0000010000 */
[----:B------:R-:W-:Y:S05]  /*38e0*/  BRA.U !UP0, `(.L_x_43) ;  /* 0x0000001108d07547 */ /* 0x000fea000b800000 */
[----:B012-4-:R-:W0:Y:S01]  /*38f0*/  LDC R3, c[0x0][0x3ac] ;  /* 0x0000eb00ff037b82 */ /* 0x017e220000000800 */
[----:B------:R-:W-:Y:S01]  /*3900*/  UISETP.GE.U32.AND UP0, UPT, UR15, 0x7, UPT ;  /* 0x000000070f00788c */ /* 0x000fe2000bf06070 */
[----:B------:R-:W-:Y:S01]  /*3910*/  MOV R0, UR4 ;  /* 0x0000000400007c02 */ /* 0x000fe20008000f00 */
[----:B------:R-:W-:-:S05]  /*3920*/  UMOV UR5, URZ ;  /* 0x000000ff00057c82 */ /* 0x000fca0008000000 */
[----:B---3--:R-:W1:Y:S01]  /*3930*/  LDC.64 R4, c[0x0][0x3b8] ;  /* 0x0000ee00ff047b82 */ /* 0x008e620000000a00 */
[----:B0-----:R-:W-:Y:S02]  /*3940*/  IMAD R7, R3, UR4, R20 ;  /* 0x0000000403077c24 */ /* 0x001fe4000f8e0214 */
[----:B------:R-:W-:Y:S02]  /*3950*/  IMAD R3, R0, UR14, R21 ;  /* 0x0000000e00037c24 */ /* 0x000fe4000f8e0215 */
[----:B-1----:R-:W-:Y:S01]  /*3960*/  IMAD.WIDE R4, R7, 0x4, R4 ;  /* 0x0000000407047825 */ /* 0x002fe200078e0204 */
[----:B------:R-:W-:Y:S06]  /*3970*/  BRA.U !UP0, `(.L_x_44) ;  /* 0x0000000908607547 */ /* 0x000fec000b800000 */
[----:B------:R-:W0:Y:S01]  /*3980*/  LDC.64 R6, c[0x0][0x3c8] ;  /* 0x0000f200ff067b82 */ /* 0x000e220000000a00 */
[----:B------:R-:W-:-:S05]  /*3990*/  UMOV UR5, URZ ;  /* 0x000000ff00057c82 */ /* 0x000fca0008000000 */
.L_x_69:
[----:B-1----:R-:W2:Y:S01]  /*39a0*/  LDG.E R11, desc[UR12][R4.64] ;  /* 0x0000000c040b7981 */ /* 0x002ea2000c1e1900 */
[----:B------:R-:W-:Y:S01]  /*39b0*/  BSSY.RECONVERGENT B1, `(.L_x_45) ;  /* 0x000000d000017945 */ /* 0x000fe20003800200 */
[----:B--2---:R-:W-:-:S04]  /*39c0*/  IADD3 R0, PT, PT, R11, 0x1800000, RZ ;  /* 0x018000000b007810 */ /* 0x004fc80007ffe0ff */
[----:B------:R-:W-:-:S04]  /*39d0*/  LOP3.LUT R0, R0, 0x7f800000, RZ, 0xc0, !PT ;  /* 0x7f80000000007812 */ /* 0x000fc800078ec0ff */
[----:B------:R-:W-:-:S13]  /*39e0*/  ISETP.GT.U32.AND P0, PT, R0, 0x1ffffff, PT ;  /* 0x01ffffff0000780c */ /* 0x000fda0003f04070 */
[----:B------:R-:W-:Y:S05]  /*39f0*/  @P0 BRA `(.L_x_46) ;  /* 0x0000000000100947 */ /* 0x000fea0003800000 */
[----:B------:R-:W-:Y:S02]  /*3a00*/  MOV R0, R11 ;  /* 0x0000000b00007202 */ /* 0x000fe40000000f00 */
[----:B------:R-:W-:-:S07]  /*3a10*/  MOV R10, 0x3a30 ;  /* 0x00003a30000a7802 */ /* 0x000fce0000000f00 */
[----:B0-----:R-:W-:Y:S05]  /*3a20*/  CALL.REL.NOINC `($__internal_0_$__cuda_sm20_rcp_rn_f32_slowpath) ;  /* 0x0000001000cc7944 */ /* 0x001fea0003c00000 */
[----:B------:R-:W-:Y:S05]  /*3a30*/  BRA `(.L_x_47) ;  /* 0x0000000000107947 */ /* 0x000fea0003800000 */
.L_x_46:
[----:B------:R-:W1:Y:S02]  /*3a40*/  MUFU.RCP R0, R11 ;  /* 0x0000000b00007308 */ /* 0x000e640000001000 */
[----:B-1----:R-:W-:-:S04]  /*3a50*/  FFMA R2, R11, R0, -1 ;  /* 0xbf8000000b027423 */ /* 0x002fc80000000000 */
[----:B------:R-:W-:-:S04]  /*3a60*/  FADD.FTZ R9, -R2, -RZ ;  /* 0x800000ff02097221 */ /* 0x000fc80000010100 */
[----:B------:R-:W-:-:S07]  /*3a70*/  FFMA R0, R0, R9, R0 ;  /* 0x0000000900007223 */ /* 0x000fce0000000000 */
.L_x_47:
[----:B------:R-:W-:Y:S05]  /*3a80*/  BSYNC.RECONVERGENT B1 ;  /* 0x0000000000017941 */ /* 0x000fea0003800200 */
.L_x_45:
[----:B------:R-:W-:-:S05]  /*3a90*/  IADD3 R9, PT, PT, R3, UR5, RZ ;  /* 0x0000000503097c10 */ /* 0x000fca000fffe0ff */
[----:B0-----:R-:W-:-:S05]  /*3aa0*/  IMAD.WIDE R8, R9, 0x4, R6 ;  /* 0x0000000409087825 */ /* 0x001fca00078e0206 */
[----:B------:R-:W2:Y:S02]  /*3ab0*/  LDG.E R11, desc[UR12][R8.64] ;  /* 0x0000000c080b7981 */ /* 0x000ea4000c1e1900 */
[----:B--2---:R-:W-:-:S05]  /*3ac0*/  FMUL R11, R11, R0 ;  /* 0x000000000b0b7220 */ /* 0x004fca0000400000 */
[----:B------:R0:W-:Y:S04]  /*3ad0*/  STG.E desc[UR12][R8.64], R11 ;  /* 0x0000000b08007986 */ /* 0x0001e8000c10190c */
[----:B------:R-:W2:Y:S01]  /*3ae0*/  LDG.E R13, desc[UR12][R4.64] ;  /* 0x0000000c040d7981 */ /* 0x000ea2000c1e1900 */
[----:B------:R-:W-:Y:S01]  /*3af0*/  BSSY.RECONVERGENT B1, `(.L_x_48) ;  /* 0x000000d000017945 */ /* 0x000fe20003800200 */
[----:B--2---:R-:W-:-:S04]  /*3b00*/  IADD3 R0, PT, PT, R13, 0x1800000, RZ ;  /* 0x018000000d007810 */ /* 0x004fc80007ffe0ff */
[----:B------:R-:W-:-:S04]  /*3b10*/  LOP3.LUT R0, R0, 0x7f800000, RZ, 0xc0, !PT ;  /* 0x7f80000000007812 */ /* 0x000fc800078ec0ff */
[----:B------:R-:W-:-:S13]  /*3b20*/  ISETP.GT.U32.AND P0, PT, R0, 0x1ffffff, PT ;  /* 0x01ffffff0000780c */ /* 0x000fda0003f04070 */
[----:B0-----:R-:W-:Y:S05]  /*3b30*/  @P0 BRA `(.L_x_49) ;  /* 0x0000000000100947 */ /* 0x001fea0003800000 */
[----:B------:R-:W-:Y:S02]  /*3b40*/  MOV R0, R13 ;  /* 0x0000000d00007202 */ /* 0x000fe40000000f00 */
[----:B------:R-:W-:-:S07]  /*3b50*/  MOV R10, 0x3b70 ;  /* 0x00003b70000a7802 */ /* 0x000fce0000000f00 */
[----:B------:R-:W-:Y:S05]  /*3b60*/  CALL.REL.NOINC `($__internal_0_$__cuda_sm20_rcp_rn_f32_slowpath) ;  /* 0x00000010007c7944 */ /* 0x000fea0003c00000 */
[----:B------:R-:W-:Y:S05]  /*3b70*/  BRA `(.L_x_50) ;  /* 0x0000000000107947 */ /* 0x000fea0003800000 */
.L_x_49:
[----:B------:R-:W0:Y:S02]  /*3b80*/  MUFU.RCP R0, R13 ;  /* 0x0000000d00007308 */ /* 0x000e240000001000 */
[----:B0-----:R-:W-:-:S04]  /*3b90*/  FFMA R2, R13, R0, -1 ;  /* 0xbf8000000d027423 */ /* 0x001fc80000000000 */
[----:B------:R-:W-:-:S04]  /*3ba0*/  FADD.FTZ R11, -R2, -RZ ;  /* 0x800000ff020b7221 */ /* 0x000fc80000010100 */
[----:B------:R-:W-:-:S07]  /*3bb0*/  FFMA R0, R0, R11, R0 ;  /* 0x0000000b00007223 */ /* 0x000fce0000000000 */
.L_x_50:
[----:B------:R-:W-:Y:S05]  /*3bc0*/  BSYNC.RECONVERGENT B1 ;  /* 0x0000000000017941 */ /* 0x000fea0003800200 */
.L_x_48:
        /* <DEDUP_REMOVED lines=13> */
.L_x_52:
[----:B------:R-:W0:Y:S02]  /*3ca0*/  MUFU.RCP R0, R13 ;  /* 0x0000000d00007308 */ /* 0x000e240000001000 */
[----:B0-----:R-:W-:-:S04]  /*3cb0*/  FFMA R2, R13, R0, -1 ;  /* 0xbf8000000d027423 */ /* 0x001fc80000000000 */
[----:B------:R-:W-:-:S04]  /*3cc0*/  FADD.FTZ R11, -R2, -RZ ;  /* 0x800000ff020b7221 */ /* 0x000fc80000010100 */
[----:B------:R-:W-:-:S07]  /*3cd0*/  FFMA R0, R0, R11, R0 ;  /* 0x0000000b00007223 */ /* 0x000fce0000000000 */
.L_x_53:
[----:B------:R-:W-:Y:S05]  /*3ce0*/  BSYNC.RECONVERGENT B1 ;  /* 0x0000000000017941 */ /* 0x000fea0003800200 */
.L_x_51:
        /* <DEDUP_REMOVED lines=13> */
.L_x_55:
[----:B------:R-:W0:Y:S02]  /*3dc0*/  MUFU.RCP R0, R13 ;  /* 0x0000000d00007308 */ /* 0x000e240000001000 */
[----:B0-----:R-:W-:-:S04]  /*3dd0*/  FFMA R2, R13, R0, -1 ;  /* 0xbf8000000d027423 */ /* 0x001fc80000000000 */
[----:B------:R-:W-:-:S04]  /*3de0*/  FADD.FTZ R11, -R2, -RZ ;  /* 0x800000ff020b7221 */ /* 0x000fc80000010100 */
[----:B------:R-:W-:-:S07]  /*3df0*/  FFMA R0, R0, R11, R0 ;  /* 0x0000000b00007223 */ /* 0x000fce0000000000 */
.L_x_56:
[----:B------:R-:W-:Y:S05]  /*3e00*/  BSYNC.RECONVERGENT B1 ;  /* 0x0000000000017941 */ /* 0x000fea0003800200 */
.L_x_54:
        /* <DEDUP_REMOVED lines=13> */
.L_x_58:
[----:B------:R-:W0:Y:S02]  /*3ee0*/  MUFU.RCP R0, R13 ;  /* 0x0000000d00007308 */ /* 0x000e240000001000 */
[----:B0-----:R-:W-:-:S04]  /*3ef0*/  FFMA R2, R13, R0, -1 ;  /* 0xbf8000000d027423 */ /* 0x001fc80000000000 */
[----:B------:R-:W-:-:S04]  /*3f00*/  FADD.FTZ R11, -R2, -RZ ;  /* 0x800000ff020b7221 */ /* 0x000fc80000010100 */
[----:B------:R-:W-:-:S07]  /*3f10*/  FFMA R0, R0, R11, R0 ;  /* 0x0000000b00007223 */ /* 0x000fce0000000000 */
.L_x_59:
[----:B------:R-:W-:Y:S05]  /*3f20*/  BSYNC.RECONVERGENT B1 ;  /* 0x0000000000017941 */ /* 0x000fea0003800200 */
.L_x_57:
        /* <DEDUP_REMOVED lines=13> */
.L_x_61:
[----:B------:R-:W0:Y:S02]  /*4000*/  MUFU.RCP R0, R13 ;  /* 0x0000000d00007308 */ /* 0x000e240000001000 */
[----:B0-----:R-:W-:-:S04]  /*4010*/  FFMA R2, R13, R0, -1 ;  /* 0xbf8000000d027423 */ /* 0x001fc80000000000 */
[----:B------:R-:W-:-:S04]  /*4020*/  FADD.FTZ R11, -R2, -RZ ;  /* 0x800000ff020b7221 */ /* 0x000fc80000010100 */
[----:B------:R-:W-:-:S07]  /*4030*/  FFMA R0, R0, R11, R0 ;  /* 0x0000000b00007223 */ /* 0x000fce0000000000 */
.L_x_62:
[----:B------:R-:W-:Y:S05]  /*4040*/  BSYNC.RECONVERGENT B1 ;  /* 0x0000000000017941 */ /* 0x000fea0003800200 */
.L_x_60:
        /* <DEDUP_REMOVED lines=13> */
.L_x_64:
[----:B------:R-:W0:Y:S02]  /*4120*/  MUFU.RCP R0, R13 ;  /* 0x0000000d00007308 */ /* 0x000e240000001000 */
[----:B0-----:R-:W-:-:S04]  /*4130*/  FFMA R2, R13, R0, -1 ;  /* 0xbf8000000d027423 */ /* 0x001fc80000000000 */
[----:B------:R-:W-:-:S04]  /*4140*/  FADD.FTZ R11, -R2, -RZ ;  /* 0x800000ff020b7221 */ /* 0x000fc80000010100 */
[----:B------:R-:W-:-:S07]  /*4150*/  FFMA R0, R0, R11, R0 ;  /* 0x0000000b00007223 */ /* 0x000fce0000000000 */
.L_x_65:
[----:B------:R-:W-:Y:S05]  /*4160*/  BSYNC.RECONVERGENT B1 ;  /* 0x0000000000017941 */ /* 0x000fea0003800200 */
.L_x_63:
        /* <DEDUP_REMOVED lines=13> */
.L_x_67:
[----:B------:R-:W0:Y:S02]  /*4240*/  MUFU.RCP R0, R13 ;  /* 0x0000000d00007308 */ /* 0x000e240000001000 */
[----:B0-----:R-:W-:-:S04]  /*4250*/  FFMA R2, R13, R0, -1 ;  /* 0xbf8000000d027423 */ /* 0x001fc80000000000 */
[----:B------:R-:W-:-:S04]  /*4260*/  FADD.FTZ R11, -R2, -RZ ;  /* 0x800000ff020b7221 */ /* 0x000fc80000010100 */
[----:B------:R-:W-:-:S07]  /*4270*/  FFMA R0, R0, R11, R0 ;  /* 0x0000000b00007223 */ /* 0x000fce0000000000 */
.L_x_68:
[----:B------:R-:W-:Y:S05]  /*4280*/  BSYNC.RECONVERGENT B1 ;  /* 0x0000000000017941 */ /* 0x000fea0003800200 */
.L_x_66:
[----:B------:R-:W2:Y:S01]  /*4290*/  LDG.E R11, desc[UR12][R8.64+0x1c] ;  /* 0x00001c0c080b7981 */ /* 0x000ea2000c1e1900 */
[----:B------:R-:W-:-:S04]  /*42a0*/  UIADD3 UR5, UPT, UPT, UR5, 0x8, URZ ;  /* 0x0000000805057890 */ /* 0x000fc8000fffe0ff */
[----:B------:R-:W-:Y:S01]  /*42b0*/  UISETP.NE.AND UP0, UPT, UR5, UR8, UPT ;  /* 0x000000080500728c */ /* 0x000fe2000bf05270 */
[----:B--2---:R-:W-:-:S05]  /*42c0*/  FMUL R11, R11, R0 ;  /* 0x000000000b0b7220 */ /* 0x004fca0000400000 */
[----:B------:R1:W-:Y:S03]  /*42d0*/  STG.E desc[UR12][R8.64+0x1c], R11 ;  /* 0x00001c0b08007986 */ /* 0x0003e6000c10190c */
[----:B------:R-:W-:Y:S05]  /*42e0*/  BRA.U UP0, `(.L_x_69) ;  /* 0xfffffff500ac7547 */ /* 0x000fea000b83ffff */
[----:B------:R-:W-:-:S05]  /*42f0*/  UMOV UR5, UR8 ;  /* 0x0000000800057c82 */ /* 0x000fca0008000000 */
.L_x_44:
[----:B------:R-:W-:-:S09]  /*4300*/  UISETP.NE.AND UP0, UPT, UR17, URZ, UPT ;  /* 0x000000ff1100728c */ /* 0x000fd2000bf05270 */
[----:B------:R-:W-:Y:S05]  /*4310*/  BRA.U !UP0, `(.L_x_43) ;  /* 0x0000000908447547 */ /* 0x000fea000b800000 */
[----:B------:R-:W-:-:S09]  /*4320*/  UISETP.GE.U32.AND UP0, UPT, UR25, 0x3, UPT ;  /* 0x000000031900788c */ /* 0x000fd2000bf06070 */
[----:B------:R-:W-:Y:S05]  /*4330*/  BRA.U !UP0, `(.L_x_70) ;  /* 0x0000000508307547 */ /* 0x000fea000b800000 */
        /* <DEDUP_REMOVED lines=8> */
[----:B------:R-:W-:Y:S05]  /*43c0*/  CALL.REL.NOINC `($__internal_0_$__cuda_sm20_rcp_rn_f32_slowpath) ;  /* 0x0000000800647944 */ /* 0x000fea0003c00000 */
[----:B------:R-:W-:Y:S05]  /*43d0*/  BRA `(.L_x_73) ;  /* 0x0000000000107947 */ /* 0x000fea0003800000 */
.L_x_72:
[----:B------:R-:W0:Y:S02]  /*43e0*/  MUFU.RCP R0, R9 ;  /* 0x0000000900007308 */ /* 0x000e240000001000 */
[----:B0-----:R-:W-:-:S04]  /*43f0*/  FFMA R2, R9, R0, -1 ;  /* 0xbf80000009027423 */ /* 0x001fc80000000000 */
[----:B------:R-:W-:-:S04]  /*4400*/  FADD.FTZ R7, -R2, -RZ ;  /* 0x800000ff02077221 */ /* 0x000fc80000010100 */
[----:B------:R-:W-:-:S07]  /*4410*/  FFMA R0, R0, R7, R0 ;  /* 0x0000000700007223 */ /* 0x000fce0000000000 */
.L_x_73:
[----:B------:R-:W-:Y:S05]  /*4420*/  BSYNC.RECONVERGENT B1 ;  /* 0x0000000000017941 */ /* 0x000fea0003800200 */
.L_x_71:
[----:B------:R-:W0:Y:S01]  /*4430*/  LDC.64 R6, c[0x0][0x3c8] ;  /* 0x0000f200ff067b82 */ /* 0x000e220000000a00 */
        /* <DEDUP_REMOVED lines=15> */
.L_x_75:
[----:B------:R-:W0:Y:S02]  /*4530*/  MUFU.RCP R0, R11 ;  /* 0x0000000b00007308 */ /* 0x000e240000001000 */
[----:B0-----:R-:W-:-:S04]  /*4540*/  FFMA R2, R11, R0, -1 ;  /* 0xbf8000000b027423 */ /* 0x001fc80000000000 */
[----:B------:R-:W-:-:S04]  /*4550*/  FADD.FTZ R9, -R2, -RZ ;  /* 0x800000ff02097221 */ /* 0x000fc80000010100 */
[----:B------:R-:W-:-:S07]  /*4560*/  FFMA R0, R0, R9, R0 ;  /* 0x0000000900007223 */ /* 0x000fce0000000000 */
.L_x_76:
[----:B------:R-:W-:Y:S05]  /*4570*/  BSYNC.RECONVERGENT B1 ;  /* 0x0000000000017941 */ /* 0x000fea0003800200 */
.L_x_74:
        /* <DEDUP_REMOVED lines=13> */
.L_x_78:
[----:B------:R-:W0:Y:S02]  /*4650*/  MUFU.RCP R0, R11 ;  /* 0x0000000b00007308 */ /* 0x000e240000001000 */
[----:B0-----:R-:W-:-:S04]  /*4660*/  FFMA R2, R11, R0, -1 ;  /* 0xbf8000000b027423 */ /* 0x001fc80000000000 */
[----:B------:R-:W-:-:S04]  /*4670*/  FADD.FTZ R9, -R2, -RZ ;  /* 0x800000ff02097221 */ /* 0x000fc80000010100 */
[----:B------:R-:W-:-:S07]  /*4680*/  FFMA R0, R0, R9, R0 ;  /* 0x0000000900007223 */ /* 0x000fce0000000000 */
.L_x_79:
[----:B------:R-:W-:Y:S05]  /*4690*/  BSYNC.RECONVERGENT B1 ;  /* 0x0000000000017941 */ /* 0x000fea0003800200 */
.L_x_77:
        /* <DEDUP_REMOVED lines=13> */
.L_x_81:
[----:B------:R-:W0:Y:S02]  /*4770*/  MUFU.RCP R0, R11 ;  /* 0x0000000b00007308 */ /* 0x000e240000001000 */
[----:B0-----:R-:W-:-:S04]  /*4780*/  FFMA R2, R11, R0, -1 ;  /* 0xbf8000000b027423 */ /* 0x001fc80000000000 */
[----:B------:R-:W-:-:S04]  /*4790*/  FADD.FTZ R9, -R2, -RZ ;  /* 0x800000ff02097221 */ /* 0x000fc80000010100 */
[----:B------:R-:W-:-:S07]  /*47a0*/  FFMA R0, R0, R9, R0 ;  /* 0x0000000900007223 */ /* 0x000fce0000000000 */
.L_x_82:
[----:B------:R-:W-:Y:S05]  /*47b0*/  BSYNC.RECONVERGENT B1 ;  /* 0x0000000000017941 */ /* 0x000fea0003800200 */
.L_x_80:
[----:B------:R-:W2:Y:S01]  /*47c0*/  LDG.E R9, desc[UR12][R6.64+0xc] ;  /* 0x00000c0c06097981 */ /* 0x000ea2000c1e1900 */
[----:B------:R-:W-:Y:S01]  /*47d0*/  UIADD3 UR5, UPT, UPT, UR5, 0x4, URZ ;  /* 0x0000000405057890 */ /* 0x000fe2000fffe0ff */
[----:B--2---:R-:W-:-:S05]  /*47e0*/  FMUL R9, R9, R0 ;  /* 0x0000000009097220 */ /* 0x004fca0000400000 */
[----:B------:R0:W-:Y:S06]  /*47f0*/  STG.E desc[UR12][R6.64+0xc], R9 ;  /* 0x00000c0906007986 */ /* 0x0001ec000c10190c */
.L_x_70:
[----:B------:R-:W-:-:S09]  /*4800*/  UISETP.NE.AND UP0, UPT, UR18, URZ, UPT ;  /* 0x000000ff1200728c */ /* 0x000fd2000bf05270 */
[----:B------:R-:W-:Y:S05]  /*4810*/  BRA.U !UP0, `(.L_x_43) ;  /* 0x0000000508047547 */ /* 0x000fea000b800000 */
[----:B------:R-:W-:-:S09]  /*4820*/  UISETP.NE.AND UP0, UPT, UR26, URZ, UPT ;  /* 0x000000ff1a00728c */ /* 0x000fd2000bf05270 */
[----:B------:R-:W-:Y:S05]  /*4830*/  BRA.U !UP0, `(.L_x_83) ;  /* 0x0000000108a07547 */ /* 0x000fea000b800000 */
[----:B01----:R-:W2:Y:S01]  /*4840*/  LDG.E R9, desc[UR12][R4.64] ;  /* 0x0000000c04097981 */ /* 0x003ea2000c1e1900 */
        /* <DEDUP_REMOVED lines=9> */
.L_x_85:
[----:B------:R-:W0:Y:S02]  /*48e0*/  MUFU.RCP R0, R9 ;  /* 0x0000000900007308 */ /* 0x000e240000001000 */
[----:B0-----:R-:W-:-:S04]  /*48f0*/  FFMA R2, R9, R0, -1 ;  /* 0xbf80000009027423 */ /* 0x001fc80000000000 */
[----:B------:R-:W-:-:S04]  /*4900*/  FADD.FTZ R7, -R2, -RZ ;  /* 0x800000ff02077221 */ /* 0x000fc80000010100 */
[----:B------:R-:W-:-:S07]  /*4910*/  FFMA R0, R0, R7, R0 ;  /* 0x0000000700007223 */ /* 0x000fce0000000000 */
.L_x_86:
[----:B------:R-:W-:Y:S05]  /*4920*/  BSYNC.RECONVERGENT B1 ;  /* 0x0000000000017941 */ /* 0x000fea0003800200 */
.L_x_84:
        /* <DEDUP_REMOVED lines=16> */
.L_x_88:
[----:B------:R-:W0:Y:S02]  /*4a30*/  MUFU.RCP R0, R11 ;  /* 0x0000000b00007308 */ /* 0x000e240000001000 */
[----:B0-----:R-:W-:-:S04]  /*4a40*/  FFMA R2, R11, R0, -1 ;  /* 0xbf8000000b027423 */ /* 0x001fc80000000000 */
[----:B------:R-:W-:-:S04]  /*4a50*/  FADD.FTZ R9, -R2, -RZ ;  /* 0x800000ff02097221 */ /* 0x000fc80000010100 */
[----:B------:R-:W-:-:S07]  /*4a60*/  FFMA R0, R0, R9, R0 ;  /* 0x0000000900007223 */ /* 0x000fce0000000000 */
.L_x_89:
[----:B------:R-:W-:Y:S05]  /*4a70*/  BSYNC.RECONVERGENT B1 ;  /* 0x0000000000017941 */ /* 0x000fea0003800200 */
.L_x_87:
[----:B------:R-:W2:Y:S01]  /*4a80*/  LDG.E R9, desc[UR12][R6.64+0x4] ;  /* 0x0000040c06097981 */ /* 0x000ea2000c1e1900 */
[----:B------:R-:W-:Y:S01]  /*4a90*/  UIADD3 UR5, UPT, UPT, UR5, 0x2, URZ ;  /* 0x0000000205057890 */ /* 0x000fe2000fffe0ff */
[----:B--2---:R-:W-:-:S05]  /*4aa0*/  FMUL R9, R9, R0 ;  /* 0x0000000009097220 */ /* 0x004fca0000400000 */
[----:B------:R2:W-:Y:S06]  /*4ab0*/  STG.E desc[UR12][R6.64+0x4], R9 ;  /* 0x0000040906007986 */ /* 0x0005ec000c10190c */
.L_x_83:
[----:B------:R-:W-:-:S09]  /*4ac0*/  UISETP.NE.AND UP0, UPT, UR21, URZ, UPT ;  /* 0x000000ff1500728c */ /* 0x000fd2000bf05270 */
[----:B------:R-:W-:Y:S05]  /*4ad0*/  BRA.U !UP0, `(.L_x_43) ;  /* 0x0000000108547547 */ /* 0x000fea000b800000 */
[----:B0-2---:R-:W2:Y:S01]  /*4ae0*/  LDG.E R7, desc[UR12][R4.64] ;  /* 0x0000000c04077981 */ /* 0x005ea2000c1e1900 */
[----:B------:R-:W-:Y:S01]  /*4af0*/  BSSY.RECONVERGENT B1, `(.L_x_90) ;  /* 0x000000d000017945 */ /* 0x000fe20003800200 */
[----:B--2---:R-:W-:-:S04]  /*4b00*/  IADD3 R0, PT, PT, R7, 0x1800000, RZ ;  /* 0x0180000007007810 */ /* 0x004fc80007ffe0ff */
[----:B------:R-:W-:-:S04]  /*4b10*/  LOP3.LUT R0, R0, 0x7f800000, RZ, 0xc0, !PT ;  /* 0x7f80000000007812 */ /* 0x000fc800078ec0ff */
[----:B------:R-:W-:-:S13]  /*4b20*/  ISETP.GT.U32.AND P0, PT, R0, 0x1ffffff, PT ;  /* 0x01ffffff0000780c */ /* 0x000fda0003f04070 */
[----:B------:R-:W-:Y:S05]  /*4b30*/  @P0 BRA `(.L_x_91) ;  /* 0x0000000000100947 */ /* 0x000fea0003800000 */
[----:B------:R-:W-:Y:S02]  /*4b40*/  MOV R0, R7 ;  /* 0x0000000700007202 */ /* 0x000fe40000000f00 */
[----:B------:R-:W-:-:S07]  /*4b50*/  MOV R10, 0x4b70 ;  /* 0x00004b70000a7802 */ /* 0x000fce0000000f00 */
[----:B-1----:R-:W-:Y:S05]  /*4b60*/  CALL.REL.NOINC `($__internal_0_$__cuda_sm20_rcp_rn_f32_slowpath) ;  /* 0x00000000007c7944 */ /* 0x002fea0003c00000 */
[----:B------:R-:W-:Y:S05]  /*4b70*/  BRA `(.L_x_92) ;  /* 0x0000000000107947 */ /* 0x000fea0003800000 */
.L_x_91:
[----:B------:R-:W0:Y:S02]  /*4b80*/  MUFU.RCP R0, R7 ;  /* 0x0000000700007308 */ /* 0x000e240000001000 */
[----:B0-----:R-:W-:-:S04]  /*4b90*/  FFMA R2, R7, R0, -1 ;  /* 0xbf80000007027423 */ /* 0x001fc80000000000 */
[----:B------:R-:W-:-:S04]  /*4ba0*/  FADD.FTZ R5, -R2, -RZ ;  /* 0x800000ff02057221 */ /* 0x000fc80000010100 */
[----:B------:R-:W-:-:S07]  /*4bb0*/  FFMA R0, R0, R5, R0 ;  /* 0x0000000500007223 */ /* 0x000fce0000000000 */
.L_x_92:
[----:B------:R-:W-:Y:S05]  /*4bc0*/  BSYNC.RECONVERGENT B1 ;  /* 0x0000000000017941 */ /* 0x000fea0003800200 */
.L_x_90:
[----:B------:R-:W0:Y:S01]  /*4bd0*/  LDC.64 R4, c[0x0][0x3c8] ;  /* 0x0000f200ff047b82 */ /* 0x000e220000000a00 */
[----:B------:R-:W-:-:S05]  /*4be0*/  IADD3 R3, PT, PT, R3, UR5, RZ ;  /* 0x0000000503037c10 */ /* 0x000fca000fffe0ff */
[----:B0-----:R-:W-:-:S05]  /*4bf0*/  IMAD.WIDE R2, R3, 0x4, R4 ;  /* 0x0000000403027825 */ /* 0x001fca00078e0204 */
[----:B------:R-:W2:Y:S02]  /*4c00*/  LDG.E R5, desc[UR12][R2.64] ;  /* 0x0000000c02057981 */ /* 0x000ea4000c1e1900 */
[----:B--2---:R-:W-:-:S05]  /*4c10*/  FMUL R5, R5, R0 ;  /* 0x0000000005057220 */ /* 0x004fca0000400000 */
[----:B------:R0:W-:Y:S02]  /*4c20*/  STG.E desc[UR12][R2.64], R5 ;  /* 0x0000000502007986 */ /* 0x0001e4000c10190c */
.L_x_43:
[----:B01234-:R-:W0:Y:S01]  /*4c30*/  LDC R5, c[0x0][0x3ac] ;  /* 0x0000eb00ff057b82 */ /* 0x01fe220000000800 */
[----:B------:R-:W1:Y:S07]  /*4c40*/  LDCU UR5, c[0x0][0x3a4] ;  /* 0x00007480ff0577ac */ /* 0x000e6e0008000800 */
[----:B------:R-:W2:Y:S01]  /*4c50*/  LDC.64 R2, c[0x0][0x3b8] ;  /* 0x0000ee00ff027b82 */ /* 0x000ea20000000a00 */
[----:B0-----:R-:W-:-:S04]  /*4c60*/  IMAD R7, R5, UR4, R20 ;  /* 0x0000000405077c24 */ /* 0x001fc8000f8e0214 */
[----:B--2---:R-:W-:-:S03]  /*4c70*/  IMAD.WIDE R4, R7, 0x4, R2 ;  /* 0x0000000407047825 */ /* 0x004fc600078e0202 */
[----:B------:R-:W0:Y:S02]  /*4c80*/  LDC.64 R2, c[0x0][0x3c0] ;  /* 0x0000f000ff027b82 */ /* 0x000e240000000a00 */
[----:B------:R-:W2:Y:S01]  /*4c90*/  LDG.E R0, desc[UR12][R4.64] ;  /* 0x0000000c04007981 */ /* 0x000ea2000c1e1900 */
[----:B0-----:R-:W-:-:S06]  /*4ca0*/  IMAD.WIDE R2, R7, 0x4, R2 ;  /* 0x0000000407027825 */ /* 0x001fcc00078e0202 */
[----:B------:R-:W3:Y:S01]  /*4cb0*/  LDG.E R2, desc[UR12][R2.64] ;  /* 0x0000000c02027981 */ /* 0x000ee2000c1e1900 */
[----:B------:R-:W-:-:S04]  /*4cc0*/  UIADD3 UR4, UPT, UPT, UR4, 0x1, URZ ;  /* 0x0000000104047890 */ /* 0x000fc8000fffe0ff */
[----:B-1----:R-:W-:Y:S01]  /*4cd0*/  UISETP.NE.AND UP0, UPT, UR4, UR5, UPT ;  /* 0x000000050400728c */ /* 0x002fe2000bf05270 */
[----:B--2---:R-:W-:-:S13]  /*4ce0*/  FSETP.GEU.AND P0, PT, |R0|, 1.175494350822287508e-38, PT ;  /* 0x008000000000780b */ /* 0x004fda0003f0e200 */
[----:B------:R-:W-:-:S04]  /*4cf0*/  @!P0 FMUL R0, R0, 16777216 ;  /* 0x4b80000000008820 */ /* 0x000fc80000400000 */
[----:B------:R-:W0:Y:S02]  /*4d00*/  MUFU.LG2 R7, R0 ;  /* 0x0000000000077308 */ /* 0x000e240000000c00 */
[----:B0-----:R-:W-:-:S04]  /*4d10*/  @!P0 FADD R7, R7, -24 ;  /* 0xc1c0000007078421 */ /* 0x001fc80000000000 */
[----:B---3--:R-:W-:-:S05]  /*4d20*/  FFMA R7, R7, 0.69314718246459960938, R2 ;  /* 0x3f31721807077823 */ /* 0x008fca0000000002 */
[----:B------:R0:W-:Y:S01]  /*4d30*/  STG.E desc[UR12][R4.64], R7 ;  /* 0x0000000704007986 */ /* 0x0001e2000c10190c */
[----:B------:R-:W-:Y:S05]  /*4d40*/  BRA.U UP0, `(.L_x_93) ;  /* 0xffffffb5005c7547 */ /* 0x000fea000b83ffff */
[----:B------:R-:W-:Y:S05]  /*4d50*/  EXIT ;  /* 0x000000000000794d */ /* 0x000fea0003800000 */
        .weak           $__internal_0_$__cuda_sm20_rcp_rn_f32_slowpath
        .type           $__internal_0_$__cuda_sm20_rcp_rn_f32_slowpath,@function
        .size           $__internal_0_$__cuda_sm20_rcp_rn_f32_slowpath,(.L_x_148 - $__internal_0_$__cuda_sm20_rcp_rn_f32_slowpath)
$__internal_0_$__cuda_sm20_rcp_rn_f32_slowpath:
[----:B------:R-:W-:Y:S01]  /*4d60*/  SHF.L.U32 R11, R0, 0x1, RZ ;  /* 0x00000001000b7819 */ /* 0x000fe200000006ff */
[----:B------:R-:W-:Y:S03]  /*4d70*/  BSSY.RECONVERGENT B0, `(.L_x_94) ;  /* 0x0000030000007945 */ /* 0x000fe60003800200 */
[----:B------:R-:W-:-:S04]  /*4d80*/  SHF.R.U32.HI R11, RZ, 0x18, R11 ;  /* 0x00000018ff0b7819 */ /* 0x000fc8000001160b */
[----:B------:R-:W-:-:S13]  /*4d90*/  ISETP.NE.U32.AND P0, PT, R11, RZ, PT ;  /* 0x000000ff0b00720c */ /* 0x000fda0003f05070 */
[----:B------:R-:W-:Y:S05]  /*4da0*/  @P0 BRA `(.L_x_95) ;  /* 0x0000000000280947 */ /* 0x000fea0003800000 */
[----:B------:R-:W-:-:S04]  /*4db0*/  SHF.L.U32 R2, R0, 0x1, RZ ;  /* 0x0000000100027819 */ /* 0x000fc800000006ff */
[----:B------:R-:W-:-:S13]  /*4dc0*/  ISETP.NE.AND P0, PT, R2, RZ, PT ;  /* 0x000000ff0200720c */ /* 0x000fda0003f05270 */
[----:B------:R-:W-:Y:S01]  /*4dd0*/  @P0 FFMA R16, R0, 1.84467440737095516160e+19, RZ ;  /* 0x5f80000000100823 */ /* 0x000fe200000000ff */
[----:B------:R-:W-:Y:S08]  /*4de0*/  @!P0 MUFU.RCP R11, R0 ;  /* 0x00000000000b8308 */ /* 0x000ff00000001000 */
[----:B------:R-:W0:Y:S02]  /*4df0*/  @P0 MUFU.RCP R17, R16 ;  /* 0x0000001000110308 */ /* 0x000e240000001000 */
[----:B0-----:R-:W-:-:S04]  /*4e00*/  @P0 FFMA R2, R16, R17, -1 ;  /* 0xbf80000010020423 */ /* 0x001fc80000000011 */
[----:B------:R-:W-:-:S04]  /*4e10*/  @P0 FADD.FTZ R2, -R2, -RZ ;  /* 0x800000ff02020221 */ /* 0x000fc80000010100 */
[----:B------:R-:W-:-:S04]  /*4e20*/  @P0 FFMA R2, R17, R2, R17 ;  /* 0x0000000211020223 */ /* 0x000fc80000000011 */
[----:B------:R-:W-:Y:S01]  /*4e30*/  @P0 FFMA R11, R2, 1.84467440737095516160e+19, RZ ;  /* 0x5f800000020b0823 */ /* 0x000fe200000000ff */
[----:B------:R-:W-:Y:S06]  /*4e40*/  BRA `(.L_x_96) ;  /* 0x0000000000887947 */ /* 0x000fec0003800000 */
.L_x_95:
[----:B------:R-:W-:-:S04]  /*4e50*/  IADD3 R2, PT, PT, R11, -0xfd, RZ ;  /* 0xffffff030b027810 */ /* 0x000fc80007ffe0ff */
[----:B------:R-:W-:-:S13]  /*4e60*/  ISETP.GT.U32.AND P0, PT, R2, 0x1, PT ;  /* 0x000000010200780c */ /* 0x000fda0003f04070 */
[----:B------:R-:W-:Y:S05]  /*4e70*/  @P0 BRA `(.L_x_97) ;  /* 0x0000000000780947 */ /* 0x000fea0003800000 */
[----:B------:R-:W-:Y:S01]  /*4e80*/  LOP3.LUT R16, R0, 0x7fffff, RZ, 0xc0, !PT ;  /* 0x007fffff00107812 */ /* 0x000fe200078ec0ff */
[----:B------:R-:W-:Y:S01]  /*4e90*/  HFMA2 R19, -RZ, RZ, 0, 1.78813934326171875e-07 ;  /* 0x00000003ff137431 */ /* 0x000fe200000001ff */
[----:B------:R-:W-:Y:S02]  /*4ea0*/  IADD3 R11, PT, PT, R11, -0xfc, RZ ;  /* 0xffffff040b0b7810 */ /* 0x000fe40007ffe0ff */
[----:B------:R-:W-:-:S04]  /*4eb0*/  LOP3.LUT R25, R16, 0x3f800000, RZ, 0xfc, !PT ;  /* 0x3f80000010197812 */ /* 0x000fc800078efcff */
[----:B------:R-:W0:Y:S01]  /*4ec0*/  MUFU.RCP R16, R25 ;  /* 0x0000001900107308 */ /* 0x000e220000001000 */
[----:B------:R-:W-:Y:S01]  /*4ed0*/  SHF.L.U32 R19, R19, R2, RZ ;  /* 0x0000000213137219 */ /* 0x000fe200000006ff */
[----:B0-----:R-:W-:-:S04]  /*4ee0*/  FFMA R17, R25, R16, -1 ;  /* 0xbf80000019117423 */ /* 0x001fc80000000010 */
[----:B------:R-:W-:-:S04]  /*4ef0*/  FADD.FTZ R27, -R17, -RZ ;  /* 0x800000ff111b7221 */ /* 0x000fc80000010100 */
[CCC-:B------:R-:W-:Y:S01]  /*4f00*/  FFMA.RM R17, R16.reuse, R27.reuse, R16.reuse ;  /* 0x0000001b10117223 */ /* 0x1c0fe20000004010 */
[----:B------:R-:W-:-:S04]  /*4f10*/  FFMA.RP R18, R16, R27, R16 ;  /* 0x0000001b10127223 */ /* 0x000fc80000008010 */
[C---:B------:R-:W-:Y:S02]  /*4f20*/  LOP3.LUT R16, R17.reuse, 0x7fffff, RZ, 0xc0, !PT ;  /* 0x007fffff11107812 */ /* 0x040fe400078ec0ff */
[----:B------:R-:W-:Y:S02]  /*4f30*/  FSETP.NEU.FTZ.AND P0, PT, R17, R18, PT ;  /* 0x000000121100720b */ /* 0x000fe40003f1d000 */
[----:B------:R-:W-:Y:S02]  /*4f40*/  LOP3.LUT R16, R16, 0x800000, RZ, 0xfc, !PT ;  /* 0x0080000010107812 */ /* 0x000fe400078efcff */
[----:B------:R-:W-:Y:S02]  /*4f50*/  SEL R17, RZ, 0xffffffff, !P0 ;  /* 0xffffffffff117807 */ /* 0x000fe40004000000 */
[----:B------:R-:W-:Y:S02]  /*4f60*/  LOP3.LUT R19, R19, R16, RZ, 0xc0, !PT ;  /* 0x0000001013137212 */ /* 0x000fe400078ec0ff */
[----:B------:R-:W-:-:S02]  /*4f70*/  IADD3 R17, PT, PT, -R17, RZ, RZ ;  /* 0x000000ff11117210 */ /* 0x000fc40007ffe1ff */
[-C--:B------:R-:W-:Y:S02]  /*4f80*/  SHF.R.U32.HI R19, RZ, R2.reuse, R19 ;  /* 0x00000002ff137219 */ /* 0x080fe40000011613 */
[--C-:B------:R-:W-:Y:S02]  /*4f90*/  LOP3.LUT P1, RZ, R17, R2, R16.reuse, 0xf8, !PT ;  /* 0x0000000211ff7212 */ /* 0x100fe4000782f810 */
[C---:B------:R-:W-:Y:S02]  /*4fa0*/  LOP3.LUT P0, RZ, R19.reuse, 0x1, RZ, 0xc0, !PT ;  /* 0x0000000113ff7812 */ /* 0x040fe4000780c0ff */
[----:B------:R-:W-:Y:S02]  /*4fb0*/  LOP3.LUT P2, RZ, R19, 0x2, RZ, 0xc0, !PT ;  /* 0x0000000213ff7812 */ /* 0x000fe4000784c0ff */
[----:B------:R-:W-:Y:S02]  /*4fc0*/  SHF.R.U32.HI R11, RZ, R11, R16 ;  /* 0x0000000bff0b7219 */ /* 0x000fe40000011610 */
[----:B------:R-:W-:-:S02]  /*4fd0*/  PLOP3.LUT P0, PT, P0, P1, P2, 0xe0, 0x0 ;  /* 0x000000000000781c */ /* 0x000fc40000703c20 */
[----:B------:R-:W-:Y:S02]  /*4fe0*/  LOP3.LUT P1, RZ, R0, 0x7fffff, RZ, 0xc0, !PT ;  /* 0x007fffff00ff7812 */ /* 0x000fe4000782c0ff */
[----:B------:R-:W-:-:S04]  /*4ff0*/  SEL R2, RZ, 0x1, !P0 ;  /* 0x00000001ff027807 */ /* 0x000fc80004000000 */
[----:B------:R-:W-:-:S04]  /*5000*/  IADD3 R2, PT, PT, -R2, RZ, RZ ;  /* 0x000000ff02027210 */ /* 0x000fc80007ffe1ff */
[----:B------:R-:W-:-:S13]  /*5010*/  ISETP.GE.AND P0, PT, R2, RZ, PT ;  /* 0x000000ff0200720c */ /* 0x000fda0003f06270 */
[----:B------:R-:W-:-:S04]  /*5020*/  @!P0 IADD3 R11, PT, PT, R11, 0x1, RZ ;  /* 0x000000010b0b8810 */ /* 0x000fc80007ffe0ff */
[----:B------:R-:W-:-:S04]  /*5030*/  @!P1 SHF.L.U32 R11, R11, 0x1, RZ ;  /* 0x000000010b0b9819 */ /* 0x000fc800000006ff */
[----:B------:R-:W-:Y:S01]  /*5040*/  LOP3.LUT R11, R11, 0x80000000, R0, 0xf8, !PT ;  /* 0x800000000b0b7812 */ /* 0x000fe200078ef800 */
[----:B------:R-:W-:Y:S06]  /*5050*/  BRA `(.L_x_96) ;  /* 0x0000000000047947 */ /* 0x000fec0003800000 */
.L_x_97:
[----:B------:R0:W1:Y:S02]  /*5060*/  MUFU.RCP R11, R0 ;  /* 0x00000000000b7308 */ /* 0x0000640000001000 */
.L_x_96:
[----:B------:R-:W-:Y:S05]  /*5070*/  BSYNC.RECONVERGENT B0 ;  /* 0x0000000000007941 */ /* 0x000fea0003800200 */
.L_x_94:
[----:B01----:R-:W-:Y:S01]  /*5080*/  MOV R0, R11 ;  /* 0x0000000b00007202 */ /* 0x003fe20000000f00 */
[----:B------:R-:W-:-:S04]  /*5090*/  HFMA2 R11, -RZ, RZ, 0, 0 ;  /* 0x00000000ff0b7431 */ /* 0x000fc800000001ff */
[----:B------:R-:W-:Y:S05]  /*50a0*/  RET.REL.NODEC R10 `(_Z27flash_attn_2_fwd_f32_kernelPKfS0_S0_iiiiiifPfS1_S1_) ;  /* 0xffffffac0ad47950 */ /* 0x000fea0003c3ffff */
.L_x_98:
[----:B------:R-:W-:-:S00]  /*50b0*/  BRA `(.L_x_98) ;  /* 0xfffffffc00fc7947 */ /* 0x000fc0000383ffff */
[----:B------:R-:W-:-:S00]  /*50c0*/  NOP ;  /* 0x0000000000007918 */ /* 0x000fc00000000000 */
        /* <DEDUP_REMOVED lines=11> */
.L_x_148:


//--------------------- .text._Z27flash_attn_1_fwd_f32_kernelPKfS0_S0_iiiiiifPfS1_S1_ --------------------------
	.section	.text._Z27flash_attn_1_fwd_f32_kernelPKfS0_S0_iiiiiifPfS1_S1_,"ax",@progbits
	.align	128
        .global         _Z27flash_attn_1_fwd_f32_kernelPKfS0_S0_iiiiiifPfS1_S1_
        .type           _Z27flash_attn_1_fwd_f32_kernelPKfS0_S0_iiiiiifPfS1_S1_,@function
        .size           _Z27flash_attn_1_fwd_f32_kernelPKfS0_S0_iiiiiifPfS1_S1_,(.L_x_149 - _Z27flash_attn_1_fwd_f32_kernelPKfS0_S0_iiiiiifPfS1_S1_)
        .other          _Z27flash_attn_1_fwd_f32_kernelPKfS0_S0_iiiiiifPfS1_S1_,@"STO_CUDA_ENTRY STV_DEFAULT"
_Z27flash_attn_1_fwd_f32_kernelPKfS0_S0_iiiiiifPfS1_S1_:
.text._Z27flash_attn_1_fwd_f32_kernelPKfS0_S0_iiiiiifPfS1_S1_:
[----:B------:R-:W-:Y:S08]  /*0000*/  LDC R1, c[0x0][0x37c] ;  /* 0x0000df00ff017b82 */ /* 0x000ff00000000800 */
[----:B------:R-:W0:Y:S02]  /*0010*/  LDC R0, c[0x0][0x3a0] ;  /* 0x0000e800ff007b82 */ /* 0x000e240000000800 */
[----:B0-----:R-:W-:-:S13]  /*0020*/  ISETP.GE.AND P0, PT, R0, 0x1, PT ;  /* 0x000000010000780c */ /* 0x001fda0003f06270 */
[----:B------:R-:W-:Y:S05]  /*0030*/  @!P0 EXIT ;  /* 0x000000000000894d */ /* 0x000fea0003800000 */
[----:B------:R-:W0:Y:S01]  /*0040*/  S2R R0, SR_TID.X ;  /* 0x0000000000007919 */ /* 0x000e220000002100 */
[----:B------:R-:W-:Y:S01]  /*0050*/  S2UR UR7, SR_CTAID.X ;  /* 0x00000000000779c3 */ /* 0x000fe20000002500 */
[----:B------:R-:W1:Y:S01]  /*0060*/  LDCU UR11, c[0x0][0x3a8] ;  /* 0x00007500ff0b77ac */ /* 0x000e620008000800 */
[----:B------:R-:W2:Y:S06]  /*0070*/  LDCU UR4, c[0x0][0x374] ;  /* 0x00006e80ff0477ac */ /* 0x000eac0008000800 */
[----:B------:R-:W2:Y:S01]  /*0080*/  S2UR UR8, SR_CTAID.Y ;  /* 0x00000000000879c3 */ /* 0x000ea20000002600 */
[----:B------:R-:W3:Y:S01]  /*0090*/  LDCU UR13, c[0x0][0x39c] ;  /* 0x00007380ff0d77ac */ /* 0x000ee20008000800 */
[----:B------:R-:W4:Y:S06]  /*00a0*/  LDCU UR12, c[0x0][0x398] ;  /* 0x00007300ff0c77ac */ /* 0x000f2c0008000800 */
[----:B------:R-:W5:Y:S01]  /*00b0*/  S2UR UR6, SR_CgaCtaId ;  /* 0x00000000000679c3 */ /* 0x000f620000008800 */
[----:B------:R-:W5:Y:S01]  /*00c0*/  LDCU UR30, c[0x0][0x3b0] ;  /* 0x00007600ff1e77ac */ /* 0x000f620008000800 */
[----:B-1----:R-:W-:-:S02]  /*00d0*/  MOV R3, UR11 ;  /* 0x0000000b00037c02 */ /* 0x002fc40008000f00 */
[----:B------:R-:W-:Y:S01]  /*00e0*/  MOV R5, UR11 ;  /* 0x0000000b00057c02 */ /* 0x000fe20008000f00 */
[----:B------:R-:W-:Y:S01]  /*00f0*/  UMOV UR5, 0x400 ;  /* 0x0000040000057882 */ /* 0x000fe20000000000 */
[----:B------:R-:W-:Y:S02]  /*0100*/  ULOP3.LUT UR21, UR11, 0x7, URZ, 0xc0, !UPT ;  /* 0x000000070b157892 */ /* 0x000fe4000f8ec0ff */
[----:B------:R-:W-:Y:S01]  /*0110*/  ULOP3.LUT UR22, UR11, 0x3, URZ, 0xc0, !UPT ;  /* 0x000000030b167892 */ /* 0x000fe2000f8ec0ff */
[----:B---3--:R-:W-:Y:S01]  /*0120*/  MOV R7, UR13 ;  /* 0x0000000d00077c02 */ /* 0x008fe20008000f00 */
[----:B------:R-:W-:Y:S02]  /*0130*/  UIMAD UR16, UR11, UR13, URZ ;  /* 0x0000000d0b1072a4 */ /* 0x000fe4000f8e02ff */
[----:B------:R-:W-:Y:S01]  /*0140*/  MOV R4, UR13 ;  /* 0x0000000d00047c02 */ /* 0x000fe20008000f00 */
[----:B------:R-:W-:Y:S01]  /*0150*/  ULOP3.LUT UR18, UR13, 0x7, URZ, 0xc0, !UPT ;  /* 0x000000070d127892 */ /* 0x000fe2000f8ec0ff */
[----:B0-----:R-:W-:Y:S01]  /*0160*/  SHF.L.U32 R2, R0, 0x2, RZ ;  /* 0x0000000200027819 */ /* 0x001fe200000006ff */
[----:B--2---:R-:W-:-:S02]  /*0170*/  UIMAD UR4, UR4, UR7, UR8 ;  /* 0x00000007040472a4 */ /* 0x004fc4000f8e0208 */
[----:B------:R-:W-:Y:S01]  /*0180*/  ULOP3.LUT UR10, UR11, 0x7ffffff8, URZ, 0xc0, !UPT ;  /* 0x7ffffff80b0a7892 */ /* 0x000fe2000f8ec0ff */
[-C--:B------:R-:W-:Y:S01]  /*0190*/  LEA R3, R3, R2.reuse, 0x2 ;  /* 0x0000000203037211 */ /* 0x080fe200078e10ff */
[----:B----4-:R-:W-:Y:S01]  /*01a0*/  UIMAD UR4, UR4, UR12, URZ ;  /* 0x0000000c040472a4 */ /* 0x010fe2000f8e02ff */
[----:B------:R-:W-:Y:S01]  /*01b0*/  LEA R2, R5, R2, 0x3 ;  /* 0x0000000205027211 */ /* 0x000fe200078e18ff */
[----:B------:R-:W0:Y:S01]  /*01c0*/  LDCU.64 UR14, c[0x0][0x358] ;  /* 0x00006b00ff0e77ac */ /* 0x000e220008000a00 */
[----:B-----5:R-:W-:Y:S02]  /*01d0*/  ULEA UR5, UR6, UR5, 0x18 ;  /* 0x0000000506057291 */ /* 0x020fe4000f8ec0ff */
[----:B------:R-:W-:Y:S02]  /*01e0*/  UIADD3 UR17, UPT, UPT, UR13, -0x1, URZ ;  /* 0xffffffff0d117890 */ /* 0x000fe4000fffe0ff */
[----:B------:R-:W-:Y:S02]  /*01f0*/  ULEA UR26, UR16, UR5, 0x2 ;  /* 0x00000005101a7291 */ /* 0x000fe4000f8e10ff */
[----:B------:R-:W-:Y:S01]  /*0200*/  IMAD R6, R2, R7, UR5 ;  /* 0x0000000502067e24 */ /* 0x000fe2000f8e0207 */
[----:B------:R-:W-:Y:S01]  /*0210*/  MOV R7, UR4 ;  /* 0x0000000400077c02 */ /* 0x000fe20008000f00 */
[----:B------:R-:W-:Y:S01]  /*0220*/  IMAD R5, R3, R4, UR5 ;  /* 0x0000000503057e24 */ /* 0x000fe2000f8e0204 */
[----:B------:R-:W-:Y:S01]  /*0230*/  ULEA UR27, UR16, UR26, 0x2 ;  /* 0x0000001a101b7291 */ /* 0x000fe2000f8e10ff */
[----:B------:R-:W-:-:S02]  /*0240*/  IMAD R2, R0, UR13, RZ ;  /* 0x0000000d00027c24 */ /* 0x000fc4000f8e02ff */
[----:B------:R-:W-:Y:S01]  /*0250*/  FMUL R3, RZ, UR30 ;  /* 0x0000001eff037c20 */ /* 0x000fe20008400000 */
[----:B------:R-:W-:Y:S01]  /*0260*/  IADD3 R6, PT, PT, R6, 0x10, RZ ;  /* 0x0000001006067810 */ /* 0x000fe20007ffe0ff */
[----:B------:R-:W-:Y:S01]  /*0270*/  ULOP3.LUT UR19, UR13, 0x3, URZ, 0xc0, !UPT ;  /* 0x000000030d137892 */ /* 0x000fe2000f8ec0ff */
[----:B------:R-:W-:Y:S01]  /*0280*/  IADD3 R5, PT, PT, R5, 0x10, RZ ;  /* 0x0000001005057810 */ /* 0x000fe20007ffe0ff */
[----:B------:R-:W-:Y:S01]  /*0290*/  IMAD R7, R7, UR13, R2 ;  /* 0x0000000d07077c24 */ /* 0x000fe2000f8e0202 */
[----:B------:R-:W-:Y:S01]  /*02a0*/  IADD3 R4, PT, PT, R0, UR4, RZ ;  /* 0x0000000400047c10 */ /* 0x000fe2000fffe0ff */
[----:B------:R-:W-:Y:S02]  /*02b0*/  ULOP3.LUT UR20, UR13, 0xf, URZ, 0xc0, !UPT ;  /* 0x0000000f0d147892 */ /* 0x000fe4000f8ec0ff */
[----:B------:R-:W-:Y:S02]  /*02c0*/  ULOP3.LUT UR8, UR13, 0x7ffffff8, URZ, 0xc0, !UPT ;  /* 0x7ffffff80d087892 */ /* 0x000fe4000f8ec0ff */
[----:B------:R-:W-:-:S02]  /*02d0*/  ULOP3.LUT UR23, UR13, 0x1, URZ, 0xc0, !UPT ;  /* 0x000000010d177892 */ /* 0x000fc4000f8ec0ff */
[----:B------:R-:W-:Y:S02]  /*02e0*/  ULOP3.LUT UR9, UR13, 0x7ffffff0, URZ, 0xc0, !UPT ;  /* 0x7ffffff00d097892 */ /* 0x000fe4000f8ec0ff */
[----:B------:R-:W-:Y:S02]  /*02f0*/  ULOP3.LUT UR11, UR11, 0x1, URZ, 0xc0, !UPT ;  /* 0x000000010b0b7892 */ /* 0x000fe4000f8ec0ff */
[----:B------:R-:W-:Y:S02]  /*0300*/  UIADD3 UR25, UPT, UPT, UR18, -0x1, URZ ;  /* 0xffffffff12197890 */ /* 0x000fe4000fffe0ff */
[----:B------:R-:W-:Y:S02]  /*0310*/  UIADD3 UR24, UPT, UPT, UR21, -0x1, URZ ;  /* 0xffffffff15187890 */ /* 0x000fe4000fffe0ff */
[----:B------:R-:W-:Y:S02]  /*0320*/  UIADD3 UR28, UPT, UPT, UR22, -0x1, URZ ;  /* 0xffffffff161c7890 */ /* 0x000fe4000fffe0ff */
[----:B------:R-:W-:Y:S01]  /*0330*/  ULEA UR29, UR16, UR27, 0x2 ;  /* 0x0000001b101d7291 */ /* 0x000fe2000f8e10ff */
[----:B0-----:R-:W-:-:S11]  /*0340*/  UMOV UR4, URZ ;  /* 0x000000ff00047c82 */ /* 0x001fd60008000000 */
.L_x_142:
[----:B0-----:R-:W0:Y:S02]  /*0350*/  LDCU UR6, c[0x0][0x39c] ;  /* 0x00007380ff0677ac */ /* 0x001e240008000800 */
[----:B0-----:R-:W-:-:S09]  /*0360*/  UISETP.GE.AND UP0, UPT, UR6, 0x1, UPT ;  /* 0x000000010600788c */ /* 0x001fd2000bf06270 */
[----:B-1234-:R-:W-:Y:S05]  /*0370*/  BRA.U !UP0, `(.L_x_99) ;  /* 0x0000000508d87547 */ /* 0x01efea000b800000 */
[----:B------:R-:W-:Y:S01]  /*0380*/  UISETP.GE.U32.AND UP1, UPT, UR17, 0x7, UPT ;  /* 0x000000071100788c */ /* 0x000fe2000bf26070 */
[----:B------:R-:W-:Y:S01]  /*0390*/  MOV R12, UR4 ;  /* 0x00000004000c7c02 */ /* 0x000fe20008000f00 */
[----:B------:R-:W-:-:S04]  /*03a0*/  UMOV UR5, URZ ;  /* 0x000000ff00057c82 */ /* 0x000fc80008000000 */
[----:B------:R-:W-:-:S03]  /*03b0*/  IMAD R12, R12, UR16, R7 ;  /* 0x000000100c0c7c24 */ /* 0x000fc6000f8e0207 */
[----:B------:R-:W-:Y:S05]  /*03c0*/  BRA.U !UP1, `(.L_x_100) ;  /* 0x0000000109c07547 */ /* 0x000fea000b800000 */
[----:B------:R-:W-:Y:S01]  /*03d0*/  ULOP3.LUT UR8, UR6, 0x7ffffff8, URZ, 0xc0, !UPT ;  /* 0x7ffffff806087892 */ /* 0x000fe2000f8ec0ff */
[----:B------:R-:W-:Y:S02]  /*03e0*/  MOV R14, R6 ;  /* 0x00000006000e7202 */ /* 0x000fe40000000f00 */
[----:B------:R-:W-:Y:S01]  /*03f0*/  MOV R13, R5 ;  /* 0x00000005000d7202 */ /* 0x000fe20000000f00 */
[----:B------:R-:W-:Y:S01]  /*0400*/  UIADD3 UR5, UPT, UPT, -UR8, URZ, URZ ;  /* 0x000000ff08057290 */ /* 0x000fe2000fffe1ff */
[----:B------:R-:W-:-:S11]  /*0410*/  MOV R15, R12 ;  /* 0x0000000c000f7202 */ /* 0x000fd60000000f00 */
.L_x_101:
[----:B------:R-:W0:Y:S08]  /*0420*/  LDC.64 R10, c[0x0][0x388] ;  /* 0x0000e200ff0a7b82 */ /* 0x000e300000000a00 */
        /* <DEDUP_REMOVED lines=18> */
[----:B--2---:R-:W-:Y:S04]  /*0550*/  STS [R13+-0x10], R28 ;  /* 0xfffff01c0d007388 */ /* 0x004fe80000000800 */
[----:B----4-:R0:W-:Y:S04]  /*0560*/  STS [R14+-0x10], R19 ;  /* 0xfffff0130e007388 */ /* 0x0101e80000000800 */
[----:B0-----:R-:W2:Y:S01]  /*0570*/  LDG.E R19, desc[UR14][R8.64+0x1c] ;  /* 0x00001c0e08137981 */ /* 0x001ea2000c1e1900 */
[----:B------:R-:W-:-:S03]  /*0580*/  UIADD3 UR5, UPT, UPT, UR5, 0x8, URZ ;  /* 0x0000000805057890 */ /* 0x000fc6000fffe0ff */
[----:B---3--:R-:W-:Y:S01]  /*0590*/  STS [R13+-0xc], R16 ;  /* 0xfffff4100d007388 */ /* 0x008fe20000000800 */
[----:B------:R-:W-:-:S03]  /*05a0*/  UISETP.NE.AND UP1, UPT, UR5, URZ, UPT ;  /* 0x000000ff0500728c */ /* 0x000fc6000bf25270 */
[----:B-----5:R-:W-:Y:S04]  /*05b0*/  STS [R14+-0xc], R17 ;  /* 0xfffff4110e007388 */ /* 0x020fe80000000800 */
[----:B------:R-:W-:Y:S04]  /*05c0*/  STS [R13+-0x8], R24 ;  /* 0xfffff8180d007388 */ /* 0x000fe80000000800 */
[----:B------:R-:W-:Y:S04]  /*05d0*/  STS [R14+-0x8], R21 ;  /* 0xfffff8150e007388 */ /* 0x000fe80000000800 */
[----:B------:R-:W-:Y:S04]  /*05e0*/  STS [R13+-0x4], R26 ;  /* 0xfffffc1a0d007388 */ /* 0x000fe80000000800 */
[----:B------:R-:W-:Y:S04]  /*05f0*/  STS [R14+-0x4], R23 ;  /* 0xfffffc170e007388 */ /* 0x000fe80000000800 */
[----:B------:R-:W-:Y:S04]  /*0600*/  STS [R13], R22 ;  /* 0x000000160d007388 */ /* 0x000fe80000000800 */
[----:B------:R-:W-:Y:S04]  /*0610*/  STS [R14], R25 ;  /* 0x000000190e007388 */ /* 0x000fe80000000800 */
[----:B------:R-:W-:Y:S04]  /*0620*/  STS [R13+0x4], R20 ;  /* 0x000004140d007388 */ /* 0x000fe80000000800 */
[----:B------:R-:W-:Y:S04]  /*0630*/  STS [R14+0x4], R27 ;  /* 0x0000041b0e007388 */ /* 0x000fe80000000800 */
[----:B------:R-:W-:Y:S01]  /*0640*/  STS [R13+0x8], R18 ;  /* 0x000008120d007388 */ /* 0x000fe20000000800 */
[----:B------:R-:W-:-:S03]  /*0650*/  IADD3 R15, PT, PT, R15, 0x8, RZ ;  /* 0x000000080f0f7810 */ /* 0x000fc60007ffe0ff */
[----:B------:R-:W-:Y:S04]  /*0660*/  STS [R14+0x8], R29 ;  /* 0x0000081d0e007388 */ /* 0x000fe80000000800 */
[----:B------:R0:W-:Y:S02]  /*0670*/  STS [R13+0xc], R10 ;  /* 0x00000c0a0d007388 */ /* 0x0001e40000000800 */
[----:B0-----:R-:W-:Y:S02]  /*0680*/  IADD3 R13, PT, PT, R13, 0x20, RZ ;  /* 0x000000200d0d7810 */ /* 0x001fe40007ffe0ff */
[----:B--2---:R0:W-:Y:S02]  /*0690*/  STS [R14+0xc], R19 ;  /* 0x00000c130e007388 */ /* 0x0041e40000000800 */
[----:B0-----:R-:W-:Y:S01]  /*06a0*/  IADD3 R14, PT, PT, R14, 0x20, RZ ;  /* 0x000000200e0e7810 */ /* 0x001fe20007ffe0ff */
[----:B------:R-:W-:Y:S06]  /*06b0*/  BRA.U UP1, `(.L_x_101) ;  /* 0xfffffffd01587547 */ /* 0x000fec000b83ffff */
[----:B------:R-:W-:-:S05]  /*06c0*/  UMOV UR5, UR8 ;  /* 0x0000000800057c82 */ /* 0x000fca0008000000 */
.L_x_100:
[----:B------:R-:W-:-:S09]  /*06d0*/  UISETP.NE.AND UP1, UPT, UR18, URZ, UPT ;  /* 0x000000ff1200728c */ /* 0x000fd2000bf25270 */
[----:B------:R-:W-:Y:S05]  /*06e0*/  BRA.U !UP1, `(.L_x_99) ;  /* 0x0000000109fc7547 */ /* 0x000fea000b800000 */
[----:B------:R-:W-:Y:S02]  /*06f0*/  UISETP.GE.U32.AND UP1, UPT, UR25, 0x3, UPT ;  /* 0x000000031900788c */ /* 0x000fe4000bf26070 */
[----:B------:R-:W-:-:S07]  /*0700*/  UISETP.NE.AND UP2, UPT, UR19, URZ, UPT ;  /* 0x000000ff1300728c */ /* 0x000fce000bf45270 */
[----:B------:R-:W-:Y:S05]  /*0710*/  BRA.U !UP1, `(.L_x_102) ;  /* 0x0000000109647547 */ /* 0x000fea000b800000 */
[----:B------:R-:W0:Y:S01]  /*0720*/  LDC.64 R8, c[0x0][0x388] ;  /* 0x0000e200ff087b82 */ /* 0x000e220000000a00 */
[----:B------:R-:W-:-:S07]  /*0730*/  IADD3 R13, PT, PT, R12, UR5, RZ ;  /* 0x000000050c0d7c10 */ /* 0x000fce000fffe0ff */
[----:B------:R-:W1:Y:S01]  /*0740*/  LDC.64 R10, c[0x0][0x390] ;  /* 0x0000e400ff0a7b82 */ /* 0x000e620000000a00 */
[----:B0-----:R-:W-:-:S05]  /*0750*/  IMAD.WIDE R8, R13, 0x4, R8 ;  /* 0x000000040d087825 */ /* 0x001fca00078e0208 */
[----:B------:R-:W2:Y:S01]  /*0760*/  LDG.E R17, desc[UR14][R8.64+0x4] ;  /* 0x0000040e08117981 */ /* 0x000ea2000c1e1900 */
[----:B-1----:R-:W-:-:S03]  /*0770*/  IMAD.WIDE R10, R13, 0x4, R10 ;  /* 0x000000040d0a7825 */ /* 0x002fc600078e020a */
[----:B------:R-:W3:Y:S04]  /*0780*/  LDG.E R21, desc[UR14][R8.64+0x8] ;  /* 0x0000080e08157981 */ /* 0x000ee8000c1e1900 */
[----:B------:R-:W4:Y:S04]  /*0790*/  LDG.E R13, desc[UR14][R8.64] ;  /* 0x0000000e080d7981 */ /* 0x000f28000c1e1900 */
[----:B------:R-:W5:Y:S04]  /*07a0*/  LDG.E R15, desc[UR14][R10.64] ;  /* 0x0000000e0a0f7981 */ /* 0x000f68000c1e1900 */
[----:B------:R-:W3:Y:S04]  /*07b0*/  LDG.E R19, desc[UR14][R10.64+0x4] ;  /* 0x0000040e0a137981 */ /* 0x000ee8000c1e1900 */
[----:B------:R-:W3:Y:S04]  /*07c0*/  LDG.E R23, desc[UR14][R10.64+0x8] ;  /* 0x0000080e0a177981 */ /* 0x000ee8000c1e1900 */
[----:B------:R-:W3:Y:S04]  /*07d0*/  LDG.E R25, desc[UR14][R8.64+0xc] ;  /* 0x00000c0e08197981 */ /* 0x000ee8000c1e1900 */
[----:B------:R-:W3:Y:S01]  /*07e0*/  LDG.E R27, desc[UR14][R10.64+0xc] ;  /* 0x00000c0e0a1b7981 */ /* 0x000ee2000c1e1900 */
[----:B------:R-:W-:-:S04]  /*07f0*/  IADD3 R14, PT, PT, R2, UR5, RZ ;  /* 0x00000005020e7c10 */ /* 0x000fc8000fffe0ff */
[C---:B------:R-:W-:Y:S02]  /*0800*/  LEA R16, R14.reuse, UR26, 0x2 ;  /* 0x0000001a0e107c11 */ /* 0x040fe4000f8e10ff */
[----:B------:R-:W-:Y:S01]  /*0810*/  LEA R14, R14, UR27, 0x2 ;  /* 0x0000001b0e0e7c11 */ /* 0x000fe2000f8e10ff */
[----:B------:R-:W-:Y:S02]  /*0820*/  UIADD3 UR5, UPT, UPT, UR5, 0x4, URZ ;  /* 0x0000000405057890 */ /* 0x000fe4000fffe0ff */
[----:B----4-:R0:W-:Y:S04]  /*0830*/  STS [R16], R13 ;  /* 0x0000000d10007388 */ /* 0x0101e80000000800 */
[----:B-----5:R0:W-:Y:S04]  /*0840*/  STS [R14], R15 ;  /* 0x0000000f0e007388 */ /* 0x0201e80000000800 */
[----:B--2---:R0:W-:Y:S04]  /*0850*/  STS [R16+0x4], R17 ;  /* 0x0000041110007388 */ /* 0x0041e80000000800 */
[----:B---3--:R0:W-:Y:S04]  /*0860*/  STS [R14+0x4], R19 ;  /* 0x000004130e007388 */ /* 0x0081e80000000800 */
[----:B------:R0:W-:Y:S04]  /*0870*/  STS [R16+0x8], R21 ;  /* 0x0000081510007388 */ /* 0x0001e80000000800 */
[----:B------:R0:W-:Y:S04]  /*0880*/  STS [R14+0x8], R23 ;  /* 0x000008170e007388 */ /* 0x0001e80000000800 */
[----:B------:R0:W-:Y:S04]  /*0890*/  STS [R16+0xc], R25 ;  /* 0x00000c1910007388 */ /* 0x0001e80000000800 */
[----:B------:R0:W-:Y:S02]  /*08a0*/  STS [R14+0xc], R27 ;  /* 0x00000c1b0e007388 */ /* 0x0001e40000000800 */
.L_x_102:
[----:B------:R-:W-:Y:S05]  /*08b0*/  BRA.U !UP2, `(.L_x_99) ;  /* 0x000000010a887547 */ /* 0x000fea000b800000 */
[----:B------:R-:W-:Y:S01]  /*08c0*/  ISETP.NE.AND P0, PT, RZ, UR23, PT ;  /* 0x00000017ff007c0c */ /* 0x000fe2000bf05270 */
[----:B------:R-:W-:Y:S01]  /*08d0*/  UISETP.NE.AND UP1, UPT, UR19, 0x1, UPT ;  /* 0x000000011300788c */ /* 0x000fe2000bf25270 */
[----:B------:R-:W-:Y:S01]  /*08e0*/  HFMA2 R9, -RZ, RZ, 0, 2.384185791015625e-07 ;  /* 0x00000004ff097431 */ /* 0x000fe200000001ff */
[----:B------:R-:W-:-:S04]  /*08f0*/  MOV R11, 0x4 ;  /* 0x00000004000b7802 */ /* 0x000fc80000000f00 */
[----:B------:R-:W-:-:S05]  /*0900*/  PLOP3.LUT P1, PT, PT, PT, UP1, 0x80, 0x8 ;  /* 0x000000000008781c */ /* 0x000fca0003f2f018 */
[----:B------:R-:W1:Y:S01]  /*0910*/  @UP1 LDCU.64 UR6, c[0x0][0x388] ;  /* 0x00007100ff0617ac */ /* 0x000e620008000a00 */
[----:B0-----:R-:W0:Y:S01]  /*0920*/  @P0 LDC.64 R16, c[0x0][0x388] ;  /* 0x0000e200ff100b82 */ /* 0x001e220000000a00 */
[----:B------:R-:W2:Y:S06]  /*0930*/  @UP1 LDCU.64 UR12, c[0x0][0x390] ;  /* 0x00007200ff0c17ac */ /* 0x000eac0008000a00 */
[----:B------:R-:W-:Y:S01]  /*0940*/  @P1 IADD3 R10, PT, PT, R12, UR5, RZ ;  /* 0x000000050c0a1c10 */ /* 0x000fe2000fffe0ff */
[----:B------:R-:W3:Y:S01]  /*0950*/  @P0 LDC.64 R14, c[0x0][0x390] ;  /* 0x0000e400ff0e0b82 */ /* 0x000ee20000000a00 */
[----:B------:R-:W-:Y:S01]  /*0960*/  @P1 IADD3 R13, PT, PT, R2, UR5, RZ ;  /* 0x00000005020d1c10 */ /* 0x000fe2000fffe0ff */
[----:B------:R-:W-:-:S06]  /*0970*/  @UP1 UIADD3 UR5, UPT, UPT, UR5, 0x2, URZ ;  /* 0x0000000205051890 */ /* 0x000fcc000fffe0ff */
[----:B------:R-:W-:Y:S01]  /*0980*/  @P0 IADD3 R19, PT, PT, R12, UR5, RZ ;  /* 0x000000050c130c10 */ /* 0x000fe2000fffe0ff */
[----:B-1----:R-:W-:-:S04]  /*0990*/  @P1 IMAD.WIDE R8, R10, R9, UR6 ;  /* 0x000000060a081e25 */ /* 0x002fc8000f8e0209 */
[----:B--2---:R-:W-:Y:S01]  /*09a0*/  @P1 IMAD.WIDE R10, R10, R11, UR12 ;  /* 0x0000000c0a0a1e25 */ /* 0x004fe2000f8e020b */
[----:B------:R-:W2:Y:S03]  /*09b0*/  @P1 LDG.E R12, desc[UR14][R8.64] ;  /* 0x0000000e080c1981 */ /* 0x000ea6000c1e1900 */
[C---:B0-----:R-:W-:Y:S01]  /*09c0*/  @P0 IMAD.WIDE R16, R19.reuse, 0x4, R16 ;  /* 0x0000000413100825 */ /* 0x041fe200078e0210 */
[----:B------:R-:W4:Y:S04]  /*09d0*/  @P1 LDG.E R20, desc[UR14][R10.64] ;  /* 0x0000000e0a141981 */ /* 0x000f28000c1e1900 */
[----:B------:R-:W5:Y:S01]  /*09e0*/  @P1 LDG.E R22, desc[UR14][R8.64+0x4] ;  /* 0x0000040e08161981 */ /* 0x000f62000c1e1900 */
[----:B---3--:R-:W-:-:S03]  /*09f0*/  @P0 IMAD.WIDE R14, R19, 0x4, R14 ;  /* 0x00000004130e0825 */ /* 0x008fc600078e020e */
[----:B------:R-:W3:Y:S04]  /*0a00*/  @P1 LDG.E R24, desc[UR14][R10.64+0x4] ;  /* 0x0000040e0a181981 */ /* 0x000ee8000c1e1900 */
[----:B------:R-:W3:Y:S04]  /*0a10*/  @P0 LDG.E R16, desc[UR14][R16.64] ;  /* 0x0000000e10100981 */ /* 0x000ee8000c1e1900 */
[----:B------:R-:W3:Y:S01]  /*0a20*/  @P0 LDG.E R14, desc[UR14][R14.64] ;  /* 0x0000000e0e0e0981 */ /* 0x000ee2000c1e1900 */
[----:B------:R-:W-:Y:S02]  /*0a30*/  @P1 LEA R21, R13, UR26, 0x2 ;  /* 0x0000001a0d151c11 */ /* 0x000fe4000f8e10ff */
[----:B------:R-:W-:-:S02]  /*0a40*/  @P0 IADD3 R18, PT, PT, R2, UR5, RZ ;  /* 0x0000000502120c10 */ /* 0x000fc4000fffe0ff */
[----:B------:R-:W-:Y:S02]  /*0a50*/  @P1 LEA R23, R13, UR27, 0x2 ;  /* 0x0000001b0d171c11 */ /* 0x000fe4000f8e10ff */
[C---:B------:R-:W-:Y:S02]  /*0a60*/  @P0 LEA R13, R18.reuse, UR26, 0x2 ;  /* 0x0000001a120d0c11 */ /* 0x040fe4000f8e10ff */
[----:B------:R-:W-:Y:S01]  /*0a70*/  @P0 LEA R19, R18, UR27, 0x2 ;  /* 0x0000001b12130c11 */ /* 0x000fe2000f8e10ff */
[----:B--2---:R1:W-:Y:S04]  /*0a80*/  @P1 STS [R21], R12 ;  /* 0x0000000c15001388 */ /* 0x0043e80000000800 */
[----:B----4-:R1:W-:Y:S04]  /*0a90*/  @P1 STS [R23], R20 ;  /* 0x0000001417001388 */ /* 0x0103e80000000800 */
[----:B-----5:R1:W-:Y:S04]  /*0aa0*/  @P1 STS [R21+0x4], R22 ;  /* 0x0000041615001388 */ /* 0x0203e80000000800 */
[----:B---3--:R1:W-:Y:S04]  /*0ab0*/  @P1 STS [R23+0x4], R24 ;  /* 0x0000041817001388 */ /* 0x0083e80000000800 */
[----:B------:R1:W-:Y:S04]  /*0ac0*/  @P0 STS [R13], R16 ;  /* 0x000000100d000388 */ /* 0x0003e80000000800 */
[----:B------:R1:W-:Y:S02]  /*0ad0*/  @P0 STS [R19], R14 ;  /* 0x0000000e13000388 */ /* 0x0003e40000000800 */
.L_x_99:
[----:B------:R-:W2:Y:S02]  /*0ae0*/  LDCU UR5, c[0x0][0x3a4] ;  /* 0x00007480ff0577ac */ /* 0x000ea40008000800 */
[----:B--2---:R-:W-:Y:S01]  /*0af0*/  UISETP.GE.AND UP1, UPT, UR5, 0x1, UPT ;  /* 0x000000010500788c */ /* 0x004fe2000bf26270 */
[----:B------:R-:W-:Y:S08]  /*0b00*/  BAR.SYNC.DEFER_BLOCKING 0x0 ;  /* 0x0000000000007b1d */ /* 0x000ff00000010000 */
[----:B------:R-:W-:Y:S05]  /*0b10*/  BRA.U !UP1, `(.L_x_103) ;  /* 0x0000003109607547 */ /* 0x000fea000b800000 */
[----:B------:R-:W-:-:S05]  /*0b20*/  UMOV UR5, URZ ;  /* 0x000000ff00057c82 */ /* 0x000fca0008000000 */
.L_x_141:
[----:B-1234-:R-:W-:Y:S05]  /*0b30*/  BRA.U !UP0, `(.L_x_104) ;  /* 0x0000000508e47547 */ /* 0x01efea000b800000 */
[----:B------:R-:W-:Y:S01]  /*0b40*/  UISETP.GE.U32.AND UP1, UPT, UR17, 0xf, UPT ;  /* 0x0000000f1100788c */ /* 0x000fe2000bf26070 */
[----:B------:R-:W-:Y:S01]  /*0b50*/  MOV R8, UR5 ;  /* 0x0000000500087c02 */ /* 0x000fe20008000f00 */
[----:B------:R-:W-:-:S04]  /*0b60*/  UMOV UR6, URZ ;  /* 0x000000ff00067c82 */ /* 0x000fc80008000000 */
[----:B------:R-:W-:-:S03]  /*0b70*/  IMAD R8, R8, UR16, R7 ;  /* 0x0000001008087c24 */ /* 0x000fc6000f8e0207 */
[----:B------:R-:W-:Y:S05]  /*0b80*/  BRA.U !UP1, `(.L_x_105) ;  /* 0x0000000109b47547 */ /* 0x000fea000b800000 */
[----:B------:R-:W2:Y:S01]  /*0b90*/  S2UR UR7, SR_CgaCtaId ;  /* 0x00000000000779c3 */ /* 0x000ea20000008800 */
[----:B------:R-:W-:Y:S02]  /*0ba0*/  UMOV UR6, 0x400 ;  /* 0x0000040000067882 */ /* 0x000fe40000000000 */
[----:B--2---:R-:W-:-:S03]  /*0bb0*/  ULEA UR7, UR7, UR6, 0x18 ;  /* 0x0000000607077291 */ /* 0x004fc6000f8ec0ff */
[----:B------:R-:W-:-:S09]  /*0bc0*/  UMOV UR6, URZ ;  /* 0x000000ff00067c82 */ /* 0x000fd20008000000 */
.L_x_106:
[----:B--2---:R-:W2:Y:S01]  /*0bd0*/  LDC.64 R10, c[0x0][0x380] ;  /* 0x0000e000ff0a7b82 */ /* 0x004ea20000000a00 */
[----:B------:R-:W-:-:S05]  /*0be0*/  IADD3 R9, PT, PT, R8, UR6, RZ ;  /* 0x0000000608097c10 */ /* 0x000fca000fffe0ff */
[----:B--2---:R-:W-:-:S05]  /*0bf0*/  IMAD.WIDE R10, R9, 0x4, R10 ;  /* 0x00000004090a7825 */ /* 0x004fca00078e020a */
[----:B------:R-:W2:Y:S04]  /*0c00*/  LDG.E R9, desc[UR14][R10.64] ;  /* 0x0000000e0a097981 */ /* 0x000ea8000c1e1900 */
[----:B01----:R-:W3:Y:S04]  /*0c10*/  LDG.E R13, desc[UR14][R10.64+0x4] ;  /* 0x0000040e0a0d7981 */ /* 0x003ee8000c1e1900 */
        /* <DEDUP_REMOVED lines=14> */
[----:B------:R-:W-:Y:S01]  /*0d00*/  IADD3 R12, PT, PT, R2, UR6, RZ ;  /* 0x00000006020c7c10 */ /* 0x000fe2000fffe0ff */
[----:B------:R-:W-:-:S03]  /*0d10*/  UIADD3 UR6, UPT, UPT, UR6, 0x10, URZ ;  /* 0x0000001006067890 */ /* 0x000fc6000fffe0ff */
[----:B------:R-:W-:Y:S01]  /*0d20*/  LEA R12, R12, UR7, 0x2 ;  /* 0x000000070c0c7c11 */ /* 0x000fe2000f8e10ff */
[----:B------:R-:W-:-:S04]  /*0d30*/  UISETP.NE.AND UP1, UPT, UR6, UR9, UPT ;  /* 0x000000090600728c */ /* 0x000fc8000bf25270 */
[----:B--2---:R2:W-:Y:S04]  /*0d40*/  STS [R12], R9 ;  /* 0x000000090c007388 */ /* 0x0045e80000000800 */
[----:B---3--:R2:W-:Y:S04]  /*0d50*/  STS [R12+0x4], R13 ;  /* 0x0000040d0c007388 */ /* 0x0085e80000000800 */
[----:B----4-:R2:W-:Y:S04]  /*0d60*/  STS [R12+0x8], R15 ;  /* 0x0000080f0c007388 */ /* 0x0105e80000000800 */
[----:B-----5:R2:W-:Y:S04]  /*0d70*/  STS [R12+0xc], R17 ;  /* 0x00000c110c007388 */ /* 0x0205e80000000800 */
[----:B------:R2:W-:Y:S04]  /*0d80*/  STS [R12+0x10], R19 ;  /* 0x000010130c007388 */ /* 0x0005e80000000800 */
        /* <DEDUP_REMOVED lines=10> */
[----:B------:R2:W-:Y:S01]  /*0e30*/  STS [R12+0x3c], R24 ;  /* 0x00003c180c007388 */ /* 0x0005e20000000800 */
[----:B------:R-:W-:Y:S05]  /*0e40*/  BRA.U UP1, `(.L_x_106) ;  /* 0xfffffffd01607547 */ /* 0x000fea000b83ffff */
[----:B------:R-:W-:-:S05]  /*0e50*/  UMOV UR6, UR9 ;  /* 0x0000000900067c82 */ /* 0x000fca0008000000 */
.L_x_105:
[----:B------:R-:W-:-:S09]  /*0e60*/  UISETP.NE.AND UP1, UPT, UR20, URZ, UPT ;  /* 0x000000ff1400728c */ /* 0x000fd2000bf25270 */
[----:B------:R-:W-:Y:S05]  /*0e70*/  BRA.U !UP1, `(.L_x_104) ;  /* 0x0000000509147547 */ /* 0x000fea000b800000 */
[----:B------:R-:W-:Y:S02]  /*0e80*/  UIADD3 UR7, UPT, UPT, UR20, -0x1, URZ ;  /* 0xffffffff14077890 */ /* 0x000fe4000fffe0ff */
[----:B------:R-:W-:Y:S02]  /*0e90*/  UISETP.NE.AND UP2, UPT, UR18, URZ, UPT ;  /* 0x000000ff1200728c */ /* 0x000fe4000bf45270 */
[----:B------:R-:W-:-:S09]  /*0ea0*/  UISETP.GE.U32.AND UP1, UPT, UR7, 0x7, UPT ;  /* 0x000000070700788c */ /* 0x000fd2000bf26070 */
[----:B------:R-:W-:Y:S05]  /*0eb0*/  BRA.U !UP1, `(.L_x_107) ;  /* 0x0000000109647547 */ /* 0x000fea000b800000 */
[----:B------:R-:W3:Y:S01]  /*0ec0*/  LDC.64 R10, c[0x0][0x380] ;  /* 0x0000e000ff0a7b82 */ /* 0x000ee20000000a00 */
[----:B--2---:R-:W-:-:S05]  /*0ed0*/  IADD3 R9, PT, PT, R8, UR6, RZ ;  /* 0x0000000608097c10 */ /* 0x004fca000fffe0ff */
[----:B---3--:R-:W-:-:S05]  /*0ee0*/  IMAD.WIDE R10, R9, 0x4, R10 ;  /* 0x00000004090a7825 */ /* 0x008fca00078e020a */
[----:B------:R-:W2:Y:S04]  /*0ef0*/  LDG.E R9, desc[UR14][R10.64] ;  /* 0x0000000e0a097981 */ /* 0x000ea8000c1e1900 */
[----:B01----:R-:W3:Y:S04]  /*0f00*/  LDG.E R13, desc[UR14][R10.64+0x4] ;  /* 0x0000040e0a0d7981 */ /* 0x003ee8000c1e1900 */
        /* <DEDUP_REMOVED lines=20> */
.L_x_107:
[----:B------:R-:W-:Y:S05]  /*1050*/  BRA.U !UP2, `(.L_x_104) ;  /* 0x000000010a9c7547 */ /* 0x000fea000b800000 */
[----:B------:R-:W-:Y:S02]  /*1060*/  UISETP.GE.U32.AND UP1, UPT, UR25, 0x3, UPT ;  /* 0x000000031900788c */ /* 0x000fe4000bf26070 */
[----:B------:R-:W-:-:S07]  /*1070*/  UISETP.NE.AND UP2, UPT, UR19, URZ, UPT ;  /* 0x000000ff1300728c */ /* 0x000fce000bf45270 */
[----:B------:R-:W-:Y:S05]  /*1080*/  BRA.U !UP1, `(.L_x_108) ;  /* 0x0000000109447547 */ /* 0x000fea000b800000 */
[----:B------:R-:W3:Y:S01]  /*1090*/  LDC.64 R10, c[0x0][0x380] ;  /* 0x0000e000ff0a7b82 */ /* 0x000ee20000000a00 */
[----:B0-2---:R-:W-:-:S05]  /*10a0*/  IADD3 R9, PT, PT, R8, UR6, RZ ;  /* 0x0000000608097c10 */ /* 0x005fca000fffe0ff */
[----:B---3--:R-:W-:-:S05]  /*10b0*/  IMAD.WIDE R10, R9, 0x4, R10 ;  /* 0x00000004090a7825 */ /* 0x008fca00078e020a */
[----:B------:R-:W2:Y:S04]  /*10c0*/  LDG.E R9, desc[UR14][R10.64] ;  /* 0x0000000e0a097981 */ /* 0x000ea8000c1e1900 */
[----:B-1----:R-:W3:Y:S04]  /*10d0*/  LDG.E R13, desc[UR14][R10.64+0x4] ;  /* 0x0000040e0a0d7981 */ /* 0x002ee8000c1e1900 */
        /* <DEDUP_REMOVED lines=12> */
.L_x_108:
[----:B------:R-:W-:Y:S05]  /*11a0*/  BRA.U !UP2, `(.L_x_104) ;  /* 0x000000010a487547 */ /* 0x000fea000b800000 */
[----:B------:R-:W3:Y:S01]  /*11b0*/  LDC.64 R10, c[0x0][0x380] ;  /* 0x0000e000ff0a7b82 */ /* 0x000ee20000000a00 */
[----:B0-2---:R-:W-:-:S05]  /*11c0*/  IADD3 R9, PT, PT, R8, UR6, RZ ;  /* 0x0000000608097c10 */ /* 0x005fca000fffe0ff */
[----:B---3--:R-:W-:-:S05]  /*11d0*/  IMAD.WIDE R8, R9, 0x4, R10 ;  /* 0x0000000409087825 */ /* 0x008fca00078e020a */
[----:B------:R-:W2:Y:S01]  /*11e0*/  LDG.E R10, desc[UR14][R8.64] ;  /* 0x0000000e080a7981 */ /* 0x000ea2000c1e1900 */
[----:B------:R-:W0:Y:S01]  /*11f0*/  S2UR UR12, SR_CgaCtaId ;  /* 0x00000000000c79c3 */ /* 0x000e220000008800 */
[----:B------:R-:W-:Y:S01]  /*1200*/  UMOV UR7, 0x400 ;  /* 0x0000040000077882 */ /* 0x000fe20000000000 */
[----:B------:R-:W-:Y:S01]  /*1210*/  IADD3 R11, PT, PT, R2, UR6, RZ ;  /* 0x00000006020b7c10 */ /* 0x000fe2000fffe0ff */
[----:B------:R-:W-:Y:S02]  /*1220*/  UISETP.NE.AND UP1, UPT, UR19, 0x1, UPT ;  /* 0x000000011300788c */ /* 0x000fe4000bf25270 */
[----:B0-----:R-:W-:-:S06]  /*1230*/  ULEA UR7, UR12, UR7, 0x18 ;  /* 0x000000070c077291 */ /* 0x001fcc000f8ec0ff */
[----:B-1----:R-:W-:-:S05]  /*1240*/  LEA R13, R11, UR7, 0x2 ;  /* 0x000000070b0d7c11 */ /* 0x002fca000f8e10ff */
[----:B--2---:R3:W-:Y:S01]  /*1250*/  STS [R13], R10 ;  /* 0x0000000a0d007388 */ /* 0x0047e20000000800 */
[----:B------:R-:W-:Y:S05]  /*1260*/  BRA.U !UP1, `(.L_x_104) ;  /* 0x0000000109187547 */ /* 0x000fea000b800000 */
[----:B------:R-:W-:Y:S01]  /*1270*/  UISETP.NE.AND UP1, UPT, UR19, 0x2, UPT ;  /* 0x000000021300788c */ /* 0x000fe2000bf25270 */
[----:B---3--:R-:W2:Y:S05]  /*1280*/  LDG.E R10, desc[UR14][R8.64+0x4] ;  /* 0x0000040e080a7981 */ /* 0x008eaa000c1e1900 */
[----:B------:R-:W-:-:S13]  /*1290*/  PLOP3.LUT P0, PT, PT, PT, UP1, 0x80, 0x8 ;  /* 0x000000000008781c */ /* 0x000fda0003f0f018 */
[----:B------:R-:W3:Y:S04]  /*12a0*/  @P0 LDG.E R11, desc[UR14][R8.64+0x8] ;  /* 0x0000080e080b0981 */ /* 0x000ee8000c1e1900 */
[----:B--2---:R4:W-:Y:S04]  /*12b0*/  STS [R13+0x4], R10 ;  /* 0x0000040a0d007388 */ /* 0x0049e80000000800 */
[----:B---3--:R4:W-:Y:S02]  /*12c0*/  @P0 STS [R13+0x8], R11 ;  /* 0x0000080b0d000388 */ /* 0x0089e40000000800 */
.L_x_104:
[----:B0-2---:R-:W0:Y:S01]  /*12d0*/  LDC R9, c[0x0][0x3ac] ;  /* 0x0000eb00ff097b82 */ /* 0x005e220000000800 */
[----:B------:R-:W2:Y:S07]  /*12e0*/  LDCU UR6, c[0x0][0x3a8] ;  /* 0x00007500ff0677ac */ /* 0x000eae0008000800 */
[----:B-1-34-:R-:W1:Y:S08]  /*12f0*/  LDC.64 R12, c[0x0][0x3c0] ;  /* 0x0000f000ff0c7b82 */ /* 0x01ae700000000a00 */
[----:B------:R-:W3:Y:S01]  /*1300*/  LDC.64 R14, c[0x0][0x3b8] ;  /* 0x0000ee00ff0e7b82 */ /* 0x000ee20000000a00 */
[----:B0-----:R-:W-:-:S04]  /*1310*/  IMAD R9, R9, UR5, R4 ;  /* 0x0000000509097c24 */ /* 0x001fc8000f8e0204 */
[----:B-1----:R-:W-:-:S04]  /*1320*/  IMAD.WIDE R12, R9, 0x4, R12 ;  /* 0x00000004090c7825 */ /* 0x002fc800078e020c */
[----:B---3--:R-:W-:Y:S01]  /*1330*/  IMAD.WIDE R14, R9, 0x4, R14 ;  /* 0x00000004090e7825 */ /* 0x008fe200078e020e */
[----:B------:R-:W-:Y:S06]  /*1340*/  BAR.SYNC.DEFER_BLOCKING 0x0 ;  /* 0x0000000000007b1d */ /* 0x000fec0000010000 */
[----:B------:R0:W5:Y:S04]  /*1350*/  LDG.E R9, desc[UR14][R12.64] ;  /* 0x0000000e0c097981 */ /* 0x000168000c1e1900 */
[----:B------:R0:W5:Y:S01]  /*1360*/  LDG.E R10, desc[UR14][R14.64] ;  /* 0x0000000e0e0a7981 */ /* 0x000162000c1e1900 */
[----:B--2---:R-:W-:Y:S01]  /*1370*/  UISETP.GE.AND UP1, UPT, UR6, 0x1, UPT ;  /* 0x000000010600788c */ /* 0x004fe2000bf26270 */
[----:B------:R-:W-:-:S08]  /*1380*/  MOV R16, 0xff800000 ;  /* 0xff80000000107802 */ /* 0x000fd00000000f00 */
[----:B0-----:R-:W-:Y:S05]  /*1390*/  BRA.U !UP1, `(.L_x_109) ;  /* 0x0000000909987547 */ /* 0x001fea000b800000 */
[----:B------:R-:W-:Y:S05]  /*13a0*/  BRA.U !UP0, `(.L_x_110) ;  /* 0x0000000508c47547 */ /* 0x000fea000b800000 */
[----:B------:R-:W-:Y:S01]  /*13b0*/  HFMA2 R11, -RZ, RZ, 0, 0 ;  /* 0x00000000ff0b7431 */ /* 0x000fe200000001ff */
[----:B------:R-:W-:-:S07]  /*13c0*/  MOV R16, 0xff800000 ;  /* 0xff80000000107802 */ /* 0x000fce0000000f00 */
.L_x_116:
        /* <DEDUP_REMOVED lines=10> */
.L_x_112:
        /* <DEDUP_REMOVED lines=20> */
[----:B------:R-:W-:Y:S04]  /*15b0*/  LDS R19, [R17+0x14] ;  /* 0x0000140011137984 */ /* 0x000fe80000000800 */
[----:B------:R-:W2:Y:S04]  /*15c0*/  LDS R20, [R18+0x14] ;  /* 0x0000140012147984 */ /* 0x000ea80000000800 */
[----:B------:R-:W-:Y:S01]  /*15d0*/  LDS R26, [R17+0x18] ;  /* 0x00001800111a7984 */ /* 0x000fe20000000800 */
[----:B0-----:R-:W-:-:S03]  /*15e0*/  FFMA R22, R22, R21, R25 ;  /* 0x0000001516167223 */ /* 0x001fc60000000019 */
[----:B------:R-:W0:Y:S04]  /*15f0*/  LDS R21, [R18+0x18] ;  /* 0x0000180012157984 */ /* 0x000e280000000800 */
[----:B------:R-:W3:Y:S01]  /*1600*/  LDS R25, [R18+0x1c] ;  /* 0x00001c0012197984 */ /* 0x000ee20000000800 */
[----:B-1----:R-:W-:-:S04]  /*1610*/  FFMA R22, R23, R24, R22 ;  /* 0x0000001817167223 */ /* 0x002fc80000000016 */
[----:B--2---:R-:W-:-:S04]  /*1620*/  FFMA R19, R19, R20, R22 ;  /* 0x0000001413137223 */ /* 0x004fc80000000016 */
[----:B0-----:R-:W-:-:S04]  /*1630*/  FFMA R21, R26, R21, R19 ;  /* 0x000000151a157223 */ /* 0x001fc80000000013 */
[----:B---3--:R-:W-:Y:S01]  /*1640*/  FFMA R21, R28, R25, R21 ;  /* 0x000000191c157223 */ /* 0x008fe20000000015 */
[----:B------:R-:W-:Y:S06]  /*1650*/  BRA.U UP2, `(.L_x_112) ;  /* 0xfffffffd02847547 */ /* 0x000fec000b83ffff */
[----:B------:R-:W-:-:S07]  /*1660*/  MOV R8, UR8 ;  /* 0x0000000800087c02 */ /* 0x000fce0008000f00 */
.L_x_111:
        /* <DEDUP_REMOVED lines=26> */
.L_x_114:
[----:B------:R-:W-:Y:S05]  /*1810*/  BRA.U !UP3, `(.L_x_113) ;  /* 0x000000010b787547 */ /* 0x000fea000b800000 */
[----:B------:R-:W-:Y:S02]  /*1820*/  UISETP.NE.AND UP2, UPT, UR19, 0x1, UPT ;  /* 0x000000011300788c */ /* 0x000fe4000bf45270 */
        /* <DEDUP_REMOVED lines=17> */
.L_x_115:
        /* <DEDUP_REMOVED lines=12> */
.L_x_113:
        /* <DEDUP_REMOVED lines=12> */
.L_x_110:
[----:B------:R-:W-:Y:S01]  /*1ac0*/  UISETP.GE.U32.AND UP2, UPT, UR6, 0x8, UPT ;  /* 0x000000080600788c */ /* 0x000fe2000bf46070 */
[----:B------:R-:W-:Y:S01]  /*1ad0*/  HFMA2 R11, -RZ, RZ, 0, 0 ;  /* 0x00000000ff0b7431 */ /* 0x000fe200000001ff */
[----:B------:R-:W-:-:S07]  /*1ae0*/  MOV R16, 0xff800000 ;  /* 0xff80000000107802 */ /* 0x000fce0000000f00 */
[----:B------:R-:W-:Y:S05]  /*1af0*/  BRA.U !UP2, `(.L_x_117) ;  /* 0x000000010a487547 */ /* 0x000fea000b800000 */
[----:B------:R-:W-:Y:S02]  /*1b00*/  MOV R16, 0xff800000 ;  /* 0xff80000000107802 */ /* 0x000fe40000000f00 */
[----:B------:R-:W-:-:S07]  /*1b10*/  MOV R11, RZ ;  /* 0x000000ff000b7202 */ /* 0x000fce0000000f00 */
.L_x_118:
[----:B0-----:R-:W-:Y:S01]  /*1b20*/  IMAD R8, R0, UR6, R11 ;  /* 0x0000000600087c24 */ /* 0x001fe2000f8e020b */
[----:B------:R-:W-:Y:S02]  /*1b30*/  IADD3 R11, PT, PT, R11, 0x8, RZ ;  /* 0x000000080b0b7810 */ /* 0x000fe40007ffe0ff */
[-C--:B------:R-:W-:Y:S02]  /*1b40*/  FSETP.GT.AND P0, PT, R3, R16.reuse, PT ;  /* 0x000000100300720b */ /* 0x080fe40003f04000 */
[----:B------:R-:W-:Y:S02]  /*1b50*/  LEA R8, R8, UR29, 0x2 ;  /* 0x0000001d08087c11 */ /* 0x000fe4000f8e10ff */
        /* <DEDUP_REMOVED lines=12> */
.L_x_117:
[----:B------:R-:W-:-:S09]  /*1c20*/  UISETP.NE.AND UP2, UPT, UR21, URZ, UPT ;  /* 0x000000ff1500728c */ /* 0x000fd2000bf45270 */
[----:B------:R-:W-:Y:S05]  /*1c30*/  BRA.U !UP2, `(.L_x_109) ;  /* 0x000000010a707547 */ /* 0x000fea000b800000 */
[----:B------:R-:W-:Y:S02]  /*1c40*/  UISETP.GE.U32.AND UP2, UPT, UR24, 0x3, UPT ;  /* 0x000000031800788c */ /* 0x000fe4000bf46070 */
[----:B------:R-:W-:-:S07]  /*1c50*/  UISETP.NE.AND UP3, UPT, UR22, URZ, UPT ;  /* 0x000000ff1600728c */ /* 0x000fce000bf65270 */
[----:B------:R-:W-:Y:S05]  /*1c60*/  BRA.U !UP2, `(.L_x_119) ;  /* 0x000000010a247547 */ /* 0x000fea000b800000 */
[----:B0-----:R-:W-:Y:S01]  /*1c70*/  IMAD R8, R0, UR6, R11 ;  /* 0x0000000600087c24 */ /* 0x001fe2000f8e020b */
[-C--:B------:R-:W-:Y:S02]  /*1c80*/  FSETP.GT.AND P0, PT, R3, R16.reuse, PT ;  /* 0x000000100300720b */ /* 0x080fe40003f04000 */
[----:B------:R-:W-:Y:S02]  /*1c90*/  IADD3 R11, PT, PT, R11, 0x4, RZ ;  /* 0x000000040b0b7810 */ /* 0x000fe40007ffe0ff */
[----:B------:R-:W-:Y:S02]  /*1ca0*/  LEA R8, R8, UR29, 0x2 ;  /* 0x0000001d08087c11 */ /* 0x000fe4000f8e10ff */
[----:B------:R-:W-:-:S03]  /*1cb0*/  FSEL R16, R3, R16, P0 ;  /* 0x0000001003107208 */ /* 0x000fc60000000000 */
[----:B------:R1:W-:Y:S04]  /*1cc0*/  STS [R8], R3 ;  /* 0x0000000308007388 */ /* 0x0003e80000000800 */
[----:B------:R1:W-:Y:S04]  /*1cd0*/  STS [R8+0x4], R3 ;  /* 0x0000040308007388 */ /* 0x0003e80000000800 */
[----:B------:R1:W-:Y:S04]  /*1ce0*/  STS [R8+0x8], R3 ;  /* 0x0000080308007388 */ /* 0x0003e80000000800 */
[----:B------:R1:W-:Y:S02]  /*1cf0*/  STS [R8+0xc], R3 ;  /* 0x00000c0308007388 */ /* 0x0003e40000000800 */
.L_x_119:
[----:B------:R-:W-:Y:S05]  /*1d00*/  BRA.U !UP3, `(.L_x_109) ;  /* 0x000000010b3c7547 */ /* 0x000fea000b800000 */
[----:B------:R-:W-:Y:S01]  /*1d10*/  UISETP.NE.AND UP2, UPT, UR28, URZ, UPT ;  /* 0x000000ff1c00728c */ /* 0x000fe2000bf45270 */
[----:B------:R-:W-:-:S08]  /*1d20*/  ISETP.NE.AND P0, PT, RZ, UR11, PT ;  /* 0x0000000bff007c0c */ /* 0x000fd0000bf05270 */
[----:B------:R-:W-:Y:S05]  /*1d30*/  BRA.U !UP2, `(.L_x_120) ;  /* 0x000000010a1c7547 */ /* 0x000fea000b800000 */
[----:B01----:R-:W-:Y:S01]  /*1d40*/  IMAD R8, R0, UR6, R11 ;  /* 0x0000000600087c24 */ /* 0x003fe2000f8e020b */
[-C--:B------:R-:W-:Y:S02]  /*1d50*/  FSETP.GT.AND P1, PT, R3, R16.reuse, PT ;  /* 0x000000100300720b */ /* 0x080fe40003f24000 */
[----:B------:R-:W-:Y:S02]  /*1d60*/  IADD3 R11, PT, PT, R11, 0x2, RZ ;  /* 0x000000020b0b7810 */ /* 0x000fe40007ffe0ff */
[----:B------:R-:W-:Y:S02]  /*1d70*/  LEA R8, R8, UR29, 0x2 ;  /* 0x0000001d08087c11 */ /* 0x000fe4000f8e10ff */
[----:B------:R-:W-:-:S03]  /*1d80*/  FSEL R16, R3, R16, P1 ;  /* 0x0000001003107208 */ /* 0x000fc60000800000 */
[----:B------:R2:W-:Y:S04]  /*1d90*/  STS [R8], R3 ;  /* 0x0000000308007388 */ /* 0x0005e80000000800 */
[----:B------:R2:W-:Y:S02]  /*1da0*/  STS [R8+0x4], R3 ;  /* 0x0000040308007388 */ /* 0x0005e40000000800 */
.L_x_120:
[----:B------:R-:W-:Y:S01]  /*1db0*/  @P0 IMAD R11, R0, UR6, R11 ;  /* 0x00000006000b0c24 */ /* 0x000fe2000f8e020b */
[----:B------:R-:W-:-:S04]  /*1dc0*/  @P0 FSETP.GT.AND P1, PT, R3, R16, PT ;  /* 0x000000100300020b */ /* 0x000fc80003f24000 */
[----:B012---:R-:W-:Y:S02]  /*1dd0*/  @P0 LEA R8, R11, UR29, 0x2 ;  /* 0x0000001d0b080c11 */ /* 0x007fe4000f8e10ff */
[----:B------:R-:W-:-:S03]  /*1de0*/  @P0 FSEL R16, R3, R16, P1 ;  /* 0x0000001003100208 */ /* 0x000fc60000800000 */
[----:B------:R2:W-:Y:S04]  /*1df0*/  @P0 STS [R8], R3 ;  /* 0x0000000308000388 */ /* 0x0005e80000000800 */
.L_x_109:
[----:B------:R-:W-:Y:S01]  /*1e00*/  MOV R11, RZ ;  /* 0x000000ff000b7202 */ /* 0x000fe20000000f00 */
[----:B------:R-:W-:Y:S06]  /*1e10*/  BRA.U !UP1, `(.L_x_121) ;  /* 0x0000000909947547 */ /* 0x000fec000b800000 */
[----:B------:R-:W-:Y:S01]  /*1e20*/  UISETP.GE.U32.AND UP2, UPT, UR6, 0x8, UPT ;  /* 0x000000080600788c */ /* 0x000fe2000bf46070 */
[----:B------:R-:W-:Y:S01]  /*1e30*/  HFMA2 R11, -RZ, RZ, 0, 0 ;  /* 0x00000000ff0b7431 */ /* 0x000fe200000001ff */
[----:B------:R-:W-:-:S07]  /*1e40*/  MOV R17, RZ ;  /* 0x000000ff00117202 */ /* 0x000fce0000000f00 */
[----:B------:R-:W-:Y:S05]  /*1e50*/  BRA.U !UP2, `(.L_x_122) ;  /* 0x000000050a407547 */ /* 0x000fea000b800000 */
[----:B------:R-:W-:Y:S02]  /*1e60*/  MOV R11, RZ ;  /* 0x000000ff000b7202 */ /* 0x000fe40000000f00 */
[----:B------:R-:W-:-:S07]  /*1e70*/  MOV R17, RZ ;  /* 0x000000ff00117202 */ /* 0x000fce0000000f00 */
.L_x_123:
[----:B012-4-:R-:W-:Y:S01]  /*1e80*/  IMAD R8, R0, UR6, R17 ;  /* 0x0000000600087c24 */ /* 0x017fe2000f8e0211 */
        /* <DEDUP_REMOVED lines=8> */
[----:B------:R-:W4:Y:S01]  /*1f10*/  LDS R25, [R8+0x18] ;  /* 0x0000180008197984 */ /* 0x000f220000000800 */
[----:B0-----:R-:W-:-:S03]  /*1f20*/  FADD R18, R21, -R16 ;  /* 0x8000001015127221 */ /* 0x001fc60000000000 */
[----:B------:R-:W0:Y:S01]  /*1f30*/  LDS R21, [R8+0x1c] ;  /* 0x00001c0008157984 */ /* 0x000e220000000800 */
        /* <DEDUP_REMOVED lines=8> */
[----:B------:R-:W-:Y:S01]  /*1fc0*/  FMUL R20, R27, 1.4426950216293334961 ;  /* 0x3fb8aa3b1b147820 */ /* 0x000fe20000400000 */
[--C-:B----4-:R-:W-:Y:S01]  /*1fd0*/  FADD R27, R23, -R16.reuse ;  /* 0x80000010171b7221 */ /* 0x110fe20000000000 */
[----:B------:R-:W-:Y:S01]  /*1fe0*/  FSETP.GEU.AND P5, PT, R22, -126, PT ;  /* 0xc2fc00001600780b */ /* 0x000fe20003fae000 */
[--C-:B------:R-:W-:Y:S02]  /*1ff0*/  FADD R19, R19, -R16.reuse ;  /* 0x8000001013137221 */ /* 0x100fe40000000000 */
[----:B------:R-:W-:Y:S01]  /*2000*/  FMUL R27, R27, 1.4426950216293334961 ;  /* 0x3fb8aa3b1b1b7820 */ /* 0x000fe20000400000 */
[----:B------:R-:W-:Y:S01]  /*2010*/  @!P6 FMUL R18, R18, 0.5 ;  /* 0x3f0000001212e820 */ /* 0x000fe20000400000 */
[----:B------:R-:W-:Y:S01]  /*2020*/  FSETP.GEU.AND P3, PT, R20, -126, PT ;  /* 0xc2fc00001400780b */ /* 0x000fe20003f6e000 */
[----:B------:R-:W-:Y:S01]  /*2030*/  FADD R25, R25, -R16 ;  /* 0x8000001019197221 */ /* 0x000fe20000000000 */
[----:B------:R-:W-:Y:S01]  /*2040*/  FMUL R26, R19, 1.4426950216293334961 ;  /* 0x3fb8aa3b131a7820 */ /* 0x000fe20000400000 */
[----:B------:R-:W-:-:S02]  /*2050*/  FSETP.GEU.AND P1, PT, R27, -126, PT ;  /* 0xc2fc00001b00780b */ /* 0x000fc40003f2e000 */
[----:B------:R-:W1:Y:S01]  /*2060*/  MUFU.EX2 R18, R18 ;  /* 0x0000001200127308 */ /* 0x000e620000000800 */
[----:B------:R-:W-:Y:S01]  /*2070*/  FMUL R28, R25, 1.4426950216293334961 ;  /* 0x3fb8aa3b191c7820 */ /* 0x000fe20000400000 */
[----:B------:R-:W-:Y:S01]  /*2080*/  FSETP.GEU.AND P2, PT, R26, -126, PT ;  /* 0xc2fc00001a00780b */ /* 0x000fe20003f4e000 */
[----:B------:R-:W-:Y:S01]  /*2090*/  @!P5 FMUL R22, R22, 0.5 ;  /* 0x3f0000001616d820 */ /* 0x000fe20000400000 */
[----:B------:R-:W-:Y:S02]  /*20a0*/  @!P4 FMUL R24, R24, 0.5 ;  /* 0x3f0000001818c820 */ /* 0x000fe40000400000 */
[----:B------:R-:W-:Y:S02]  /*20b0*/  FSETP.GEU.AND P0, PT, R28, -126, PT ;  /* 0xc2fc00001c00780b */ /* 0x000fe40003f0e000 */
[----:B------:R-:W-:Y:S01]  /*20c0*/  @!P3 FMUL R20, R20, 0.5 ;  /* 0x3f0000001414b820 */ /* 0x000fe20000400000 */
[----:B------:R-:W2:Y:S02]  /*20d0*/  MUFU.EX2 R19, R22 ;  /* 0x0000001600137308 */ /* 0x000ea40000000800 */
[----:B------:R-:W-:Y:S01]  /*20e0*/  @!P1 FMUL R27, R27, 0.5 ;  /* 0x3f0000001b1b9820 */ /* 0x000fe20000400000 */
[----:B0-----:R-:W-:-:S03]  /*20f0*/  FADD R29, R21, -R16 ;  /* 0x80000010151d7221 */ /* 0x001fc60000000000 */
[----:B------:R-:W-:Y:S01]  /*2100*/  @!P2 FMUL R26, R26, 0.5 ;  /* 0x3f0000001a1aa820 */ /* 0x000fe20000400000 */
[----:B-1----:R-:W-:Y:S01]  /*2110*/  @!P6 FMUL R18, R18, R18 ;  /* 0x000000121212e220 */ /* 0x002fe20000400000 */
[----:B------:R-:W-:Y:S02]  /*2120*/  FMUL R29, R29, 1.4426950216293334961 ;  /* 0x3fb8aa3b1d1d7820 */ /* 0x000fe40000400000 */
[----:B------:R-:W-:Y:S01]  /*2130*/  @!P0 FMUL R28, R28, 0.5 ;  /* 0x3f0000001c1c8820 */ /* 0x000fe20000400000 */
[----:B------:R-:W0:Y:S01]  /*2140*/  MUFU.EX2 R23, R24 ;  /* 0x0000001800177308 */ /* 0x000e220000000800 */
[----:B------:R1:W-:Y:S01]  /*2150*/  STS [R8], R18 ;  /* 0x0000001208007388 */ /* 0x0003e20000000800 */
[----:B------:R-:W-:Y:S01]  /*2160*/  FSETP.GEU.AND P6, PT, R29, -126, PT ;  /* 0xc2fc00001d00780b */ /* 0x000fe20003fce000 */
[----:B--2---:R-:W-:-:S05]  /*2170*/  @!P5 FMUL R19, R19, R19 ;  /* 0x000000131313d220 */ /* 0x004fca0000400000 */
[----:B------:R2:W3:Y:S01]  /*2180*/  MUFU.EX2 R21, R20 ;  /* 0x0000001400157308 */ /* 0x0004e20000000800 */
[----:B------:R4:W-:Y:S06]  /*2190*/  STS [R8+0x4], R19 ;  /* 0x0000041308007388 */ /* 0x0009ec0000000800 */
[----:B------:R-:W-:Y:S01]  /*21a0*/  @!P6 FMUL R29, R29, 0.5 ;  /* 0x3f0000001d1de820 */ /* 0x000fe20000400000 */
[----:B------:R-:W1:Y:S01]  /*21b0*/  MUFU.EX2 R25, R26 ;  /* 0x0000001a00197308 */ /* 0x000e620000000800 */
[----:B--2---:R-:W-:Y:S01]  /*21c0*/  FADD R20, R18, R11 ;  /* 0x0000000b12147221 */ /* 0x004fe20000000000 */
[----:B0-----:R-:W-:-:S03]  /*21d0*/  @!P4 FMUL R23, R23, R23 ;  /* 0x000000171717c220 */ /* 0x001fc60000400000 */
[----:B------:R-:W-:Y:S02]  /*21e0*/  FADD R20, R20, R19 ;  /* 0x0000001314147221 */ /* 0x000fe40000000000 */
[----:B------:R4:W-:Y:S01]  /*21f0*/  STS [R8+0x8], R23 ;  /* 0x0000081708007388 */ /* 0x0009e20000000800 */
[----:B------:R-:W0:Y:S01]  /*2200*/  MUFU.EX2 R27, R27 ;  /* 0x0000001b001b7308 */ /* 0x000e220000000800 */
[----:B---3--:R-:W-:Y:S01]  /*2210*/  @!P3 FMUL R21, R21, R21 ;  /* 0x000000151515b220 */ /* 0x008fe20000400000 */
[----:B------:R-:W-:-:S04]  /*2220*/  FADD R20, R20, R23 ;  /* 0x0000001714147221 */ /* 0x000fc80000000000 */
[----:B------:R4:W-:Y:S01]  /*2230*/  STS [R8+0xc], R21 ;  /* 0x00000c1508007388 */ /* 0x0009e20000000800 */
[----:B------:R-:W-:Y:S01]  /*2240*/  FADD R20, R20, R21 ;  /* 0x0000001514147221 */ /* 0x000fe20000000000 */
[----:B------:R-:W2:Y:S01]  /*2250*/  MUFU.EX2 R22, R28 ;  /* 0x0000001c00167308 */ /* 0x000ea20000000800 */
[----:B-1----:R-:W-:-:S04]  /*2260*/  @!P2 FMUL R25, R25, R25 ;  /* 0x000000191919a220 */ /* 0x002fc80000400000 */
[----:B------:R-:W-:Y:S01]  /*2270*/  FADD R20, R20, R25 ;  /* 0x0000001914147221 */ /* 0x000fe20000000000 */
[----:B------:R4:W-:Y:S02]  /*2280*/  STS [R8+0x10], R25 ;  /* 0x0000101908007388 */ /* 0x0009e40000000800 */
[----:B------:R-:W1:Y:S01]  /*2290*/  MUFU.EX2 R29, R29 ;  /* 0x0000001d001d7308 */ /* 0x000e620000000800 */
[----:B0-----:R-:W-:-:S04]  /*22a0*/  @!P1 FMUL R27, R27, R27 ;  /* 0x0000001b1b1b9220 */ /* 0x001fc80000400000 */
[----:B------:R-:W-:Y:S01]  /*22b0*/  FADD R11, R20, R27 ;  /* 0x0000001b140b7221 */ /* 0x000fe20000000000 */
[----:B------:R4:W-:Y:S01]  /*22c0*/  STS [R8+0x14], R27 ;  /* 0x0000141b08007388 */ /* 0x0009e20000000800 */
[----:B--2---:R-:W-:Y:S01]  /*22d0*/  @!P0 FMUL R22, R22, R22 ;  /* 0x0000001616168220 */ /* 0x004fe20000400000 */
        /* <DEDUP_REMOVED lines=8> */
.L_x_122:
[----:B------:R-:W-:-:S09]  /*2360*/  UISETP.NE.AND UP2, UPT, UR21, URZ, UPT ;  /* 0x000000ff1500728c */ /* 0x000fd2000bf45270 */
[----:B------:R-:W-:Y:S05]  /*2370*/  BRA.U !UP2, `(.L_x_121) ;  /* 0x000000050a3c7547 */ /* 0x000fea000b800000 */
[----:B------:R-:W-:Y:S02]  /*2380*/  UISETP.GE.U32.AND UP2, UPT, UR24, 0x3, UPT ;  /* 0x000000031800788c */ /* 0x000fe4000bf46070 */
[----:B------:R-:W-:-:S07]  /*2390*/  UISETP.NE.AND UP3, UPT, UR22, URZ, UPT ;  /* 0x000000ff1600728c */ /* 0x000fce000bf65270 */
[----:B------:R-:W-:Y:S05]  /*23a0*/  BRA.U !UP2, `(.L_x_124) ;  /* 0x000000010a9c7547 */ /* 0x000fea000b800000 */
[----:B012-4-:R-:W-:Y:S01]  /*23b0*/  IMAD R8, R0, UR6, R17 ;  /* 0x0000000600087c24 */ /* 0x017fe2000f8e0211 */
        /* <DEDUP_REMOVED lines=28> */
[----:B------:R-:W0:Y:S01]  /*2580*/  MUFU.EX2 R24, R25 ;  /* 0x0000001900187308 */ /* 0x000e220000000800 */
[----:B-1----:R-:W-:-:S04]  /*2590*/  @!P1 FMUL R20, R20, R20 ;  /* 0x0000001414149220 */ /* 0x002fc80000400000 */
[----:B------:R-:W-:Y:S01]  /*25a0*/  FADD R11, R11, R20 ;  /* 0x000000140b0b7221 */ /* 0x000fe20000000000 */
[----:B------:R3:W-:Y:S01]  /*25b0*/  STS [R8+0x4], R20 ;  /* 0x0000041408007388 */ /* 0x0007e20000000800 */
[----:B--2---:R-:W-:-:S04]  /*25c0*/  @!P2 FMUL R22, R22, R22 ;  /* 0x000000161616a220 */ /* 0x004fc80000400000 */
[----:B------:R-:W-:Y:S01]  /*25d0*/  FADD R11, R11, R22 ;  /* 0x000000160b0b7221 */ /* 0x000fe20000000000 */
[----:B------:R3:W-:Y:S01]  /*25e0*/  STS [R8+0x8], R22 ;  /* 0x0000081608007388 */ /* 0x0007e20000000800 */
[----:B0-----:R-:W-:-:S04]  /*25f0*/  @!P3 FMUL R24, R24, R24 ;  /* 0x000000181818b220 */ /* 0x001fc80000400000 */
[----:B------:R-:W-:Y:S01]  /*2600*/  FADD R11, R11, R24 ;  /* 0x000000180b0b7221 */ /* 0x000fe20000000000 */
[----:B------:R3:W-:Y:S06]  /*2610*/  STS [R8+0xc], R24 ;  /* 0x00000c1808007388 */ /* 0x0007ec0000000800 */
.L_x_124:
[----:B------:R-:W-:Y:S05]  /*2620*/  BRA.U !UP3, `(.L_x_121) ;  /* 0x000000010b907547 */ /* 0x000fea000b800000 */
[----:B------:R-:W-:Y:S02]  /*2630*/  UISETP.NE.AND UP2, UPT, UR28, URZ, UPT ;  /* 0x000000ff1c00728c */ /* 0x000fe4000bf45270 */
[----:B------:R-:W-:-:S07]  /*2640*/  UISETP.NE.AND UP3, UPT, UR11, URZ, UPT ;  /* 0x000000ff0b00728c */ /* 0x000fce000bf65270 */
[----:B------:R-:W-:Y:S05]  /*2650*/  BRA.U !UP2, `(.L_x_125) ;  /* 0x000000010a547547 */ /* 0x000fea000b800000 */
[----:B01234-:R-:W-:Y:S01]  /*2660*/  IMAD R8, R0, UR6, R17 ;  /* 0x0000000600087c24 */ /* 0x01ffe2000f8e0211 */
        /* <DEDUP_REMOVED lines=20> */
.L_x_125:
[----:B------:R-:W-:Y:S05]  /*27b0*/  BRA.U !UP3, `(.L_x_121) ;  /* 0x000000010b2c7547 */ /* 0x000fea000b800000 */
[----:B------:R-:W-:-:S05]  /*27c0*/  IMAD R17, R0, UR6, R17 ;  /* 0x0000000600117c24 */ /* 0x000fca000f8e0211 */
[----:B------:R-:W-:-:S05]  /*27d0*/  LEA R17, R17, UR29, 0x2 ;  /* 0x0000001d11117c11 */ /* 0x000fca000f8e10ff */
[----:B----4-:R-:W4:Y:S02]  /*27e0*/  LDS R19, [R17] ;  /* 0x0000000011137984 */ /* 0x010f240000000800 */
[----:B----4-:R-:W-:-:S04]  /*27f0*/  FADD R19, R19, -R16 ;  /* 0x8000001013137221 */ /* 0x010fc80000000000 */
[----:B------:R-:W-:-:S05]  /*2800*/  FMUL R19, R19, 1.4426950216293334961 ;  /* 0x3fb8aa3b13137820 */ /* 0x000fca0000400000 */
[----:B------:R-:W-:-:S13]  /*2810*/  FSETP.GEU.AND P0, PT, R19, -126, PT ;  /* 0xc2fc00001300780b */ /* 0x000fda0003f0e000 */
[----:B------:R-:W-:-:S04]  /*2820*/  @!P0 FMUL R19, R19, 0.5 ;  /* 0x3f00000013138820 */ /* 0x000fc80000400000 */
[----:B0123--:R-:W0:Y:S02]  /*2830*/  MUFU.EX2 R8, R19 ;  /* 0x0000001300087308 */ /* 0x00fe240000000800 */
[----:B0-----:R-:W-:-:S04]  /*2840*/  @!P0 FMUL R8, R8, R8 ;  /* 0x0000000808088220 */ /* 0x001fc80000400000 */
[----:B------:R-:W-:Y:S01]  /*2850*/  FADD R11, R11, R8 ;  /* 0x000000080b0b7221 */ /* 0x000fe20000000000 */
[----:B------:R0:W-:Y:S06]  /*2860*/  STS [R17], R8 ;  /* 0x0000000811007388 */ /* 0x0001ec0000000800 */
.L_x_121:
[----:B012345:R-:W-:-:S05]  /*2870*/  FMNMX R8, R9, R16, !PT ;  /* 0x0000001009087209 */ /* 0x03ffca0007800000 */
[----:B------:R-:W-:Y:S01]  /*2880*/  FADD R9, R9, -R8 ;  /* 0x8000000809097221 */ /* 0x000fe20000000000 */
[----:B------:R-:W-:-:S03]  /*2890*/  FADD R17, -R8, R16 ;  /* 0x0000001008117221 */ /* 0x000fc60000000100 */
        /* <DEDUP_REMOVED lines=9> */
[----:B------:R-:W-:Y:S01]  /*2930*/  FMUL R10, R10, R17 ;  /* 0x000000110a0a7220 */ /* 0x000fe20000400000 */
[----:B-1----:R-:W-:-:S04]  /*2940*/  @!P1 FMUL R9, R9, R9 ;  /* 0x0000000909099220 */ /* 0x002fc80000400000 */
[----:B------:R-:W-:Y:S01]  /*2950*/  FFMA R11, R9, R11, R10 ;  /* 0x0000000b090b7223 */ /* 0x000fe2000000000a */
[----:B------:R-:W-:Y:S06]  /*2960*/  BRA.U !UP0, `(.L_x_126) ;  /* 0x0000001108b47547 */ /* 0x000fec000b800000 */
[----:B------:R-:W-:Y:S01]  /*2970*/  IADD3 R16, PT, PT, R11, 0x1800000, RZ ;  /* 0x018000000b107810 */ /* 0x000fe20007ffe0ff */
[----:B------:R-:W-:Y:S03]  /*2980*/  BSSY.RECONVERGENT B0, `(.L_x_127) ;  /* 0x000000c000007945 */ /* 0x000fe60003800200 */
[----:B------:R-:W-:-:S04]  /*2990*/  LOP3.LUT R16, R16, 0x7f800000, RZ, 0xc0, !PT ;  /* 0x7f80000010107812 */ /* 0x000fc800078ec0ff */
[----:B------:R-:W-:-:S13]  /*29a0*/  ISETP.GT.U32.AND P0, PT, R16, 0x1ffffff, PT ;  /* 0x01ffffff1000780c */ /* 0x000fda0003f04070 */
[----:B------:R-:W-:Y:S05]  /*29b0*/  @P0 BRA `(.L_x_128) ;  /* 0x0000000000100947 */ /* 0x000fea0003800000 */
[----:B------:R-:W-:-:S07]  /*29c0*/  MOV R18, 0x29e0 ;  /* 0x000029e000127802 */ /* 0x000fce0000000f00 */
[----:B------:R-:W-:Y:S05]  /*29d0*/  CALL.REL.NOINC `($__internal_1_$__cuda_sm20_rcp_rn_f32_slowpath) ;  /* 0x0000001000c87944 */ /* 0x000fea0003c00000 */
[----:B------:R-:W-:Y:S01]  /*29e0*/  MOV R18, R17 ;  /* 0x0000001100127202 */ /* 0x000fe20000000f00 */
[----:B------:R-:W-:Y:S06]  /*29f0*/  BRA `(.L_x_129) ;  /* 0x0000000000107947 */ /* 0x000fec0003800000 */
.L_x_128:
[----:B------:R-:W0:Y:S02]  /*2a00*/  MUFU.RCP R18, R11 ;  /* 0x0000000b00127308 */ /* 0x000e240000001000 */
[----:B0-----:R-:W-:-:S04]  /*2a10*/  FFMA R16, R11, R18, -1 ;  /* 0xbf8000000b107423 */ /* 0x001fc80000000012 */
[----:B------:R-:W-:-:S04]  /*2a20*/  FADD.FTZ R17, -R16, -RZ ;  /* 0x800000ff10117221 */ /* 0x000fc80000010100 */
[----:B------:R-:W-:-:S07]  /*2a30*/  FFMA R18, R18, R17, R18 ;  /* 0x0000001112127223 */ /* 0x000fce0000000012 */
.L_x_129:
[----:B------:R-:W-:Y:S05]  /*2a40*/  BSYNC.RECONVERGENT B0 ;  /* 0x0000000000007941 */ /* 0x000fea0003800200 */
.L_x_127:
[----:B------:R-:W-:-:S05]  /*2a50*/  MOV R16, UR5 ;  /* 0x0000000500107c02 */ /* 0x000fca0008000f00 */
[----:B------:R-:W-:Y:S01]  /*2a60*/  IMAD R19, R16, UR16, R7 ;  /* 0x0000001010137c24 */ /* 0x000fe2000f8e0207 */
[----:B------:R-:W-:Y:S06]  /*2a70*/  BRA.U !UP1, `(.L_x_130) ;  /* 0x0000000509d07547 */ /* 0x000fec000b800000 */
[----:B------:R-:W-:-:S05]  /*2a80*/  UMOV UR6, URZ ;  /* 0x000000ff00067c82 */ /* 0x000fca0008000000 */
.L_x_136:
[----:B0-----:R-:W0:Y:S01]  /*2a90*/  LDCU UR32, c[0x0][0x3a8] ;  /* 0x00007500ff2077ac */ /* 0x001e220008000800 */
[----:B------:R-:W-:Y:S01]  /*2aa0*/  HFMA2 R22, -RZ, RZ, 0, 0 ;  /* 0x00000000ff167431 */ /* 0x000fe200000001ff */
[----:B------:R-:W-:Y:S01]  /*2ab0*/  UMOV UR7, URZ ;  /* 0x000000ff00077c82 */ /* 0x000fe20008000000 */
[----:B0-----:R-:W-:-:S09]  /*2ac0*/  UISETP.GE.U32.AND UP1, UPT, UR32, 0x8, UPT ;  /* 0x000000082000788c */ /* 0x001fd2000bf26070 */
[----:B------:R-:W-:Y:S05]  /*2ad0*/  BRA.U !UP1, `(.L_x_131) ;  /* 0x0000000109a87547 */ /* 0x000fea000b800000 */
[----:B------:R-:W0:Y:S01]  /*2ae0*/  LDC R16, c[0x0][0x39c] ;  /* 0x0000e700ff107b82 */ /* 0x000e220000000800 */
[----:B------:R-:W-:Y:S02]  /*2af0*/  MOV R22, RZ ;  /* 0x000000ff00167202 */ /* 0x000fe40000000f00 */
[----:B------:R-:W-:-:S07]  /*2b00*/  MOV R17, RZ ;  /* 0x000000ff00117202 */ /* 0x000fce0000000f00 */
.L_x_132:
[----:B------:R-:W-:Y:S02]  /*2b10*/  IMAD R20, R0, UR32, R17 ;  /* 0x0000002000147c24 */ /* 0x000fe4000f8e0211 */
[C---:B0-----:R-:W-:Y:S01]  /*2b20*/  IMAD R21, R17.reuse, R16, UR6 ;  /* 0x0000000611157e24 */ /* 0x041fe2000f8e0210 */
[----:B------:R-:W-:Y:S02]  /*2b30*/  IADD3 R17, PT, PT, R17, 0x8, RZ ;  /* 0x0000000811117810 */ /* 0x000fe40007ffe0ff */
[----:B------:R-:W-:Y:S02]  /*2b40*/  LEA R20, R20, UR29, 0x2 ;  /* 0x0000001d14147c11 */ /* 0x000fe4000f8e10ff */
[----:B------:R-:W-:Y:S02]  /*2b50*/  LEA R23, R21, UR27, 0x2 ;  /* 0x0000001b15177c11 */ /* 0x000fe4000f8e10ff */
[----:B------:R-:W-:Y:S01]  /*2b60*/  ISETP.NE.AND P0, PT, R17, UR10, PT ;  /* 0x0000000a11007c0c */ /* 0x000fe2000bf05270 */
[----:B------:R-:W-:Y:S01]  /*2b70*/  LDS R21, [R20] ;  /* 0x0000000014157984 */ /* 0x000fe20000000800 */
[----:B------:R-:W-:-:S03]  /*2b80*/  LEA R25, R16, R23, 0x2 ;  /* 0x0000001710197211 */ /* 0x000fc600078e10ff */
[----:B------:R-:W0:Y:S01]  /*2b90*/  LDS R24, [R23] ;  /* 0x0000000017187984 */ /* 0x000e220000000800 */
[----:B------:R-:W-:-:S03]  /*2ba0*/  LEA R27, R16, R25, 0x2 ;  /* 0x00000019101b7211 */ /* 0x000fc600078e10ff */
[----:B------:R-:W-:Y:S01]  /*2bb0*/  LDS R25, [R25] ;  /* 0x0000000019197984 */ /* 0x000fe20000000800 */
[----:B------:R-:W-:-:S03]  /*2bc0*/  LEA R29, R16, R27, 0x2 ;  /* 0x0000001b101d7211 */ /* 0x000fc600078e10ff */
[----:B------:R-:W-:Y:S01]  /*2bd0*/  LDS R26, [R27] ;  /* 0x000000001b1a7984 */ /* 0x000fe20000000800 */
[----:B------:R-:W-:-:S03]  /*2be0*/  LEA R28, R16, R29, 0x2 ;  /* 0x0000001d101c7211 */ /* 0x000fc600078e10ff */
[----:B------:R-:W-:Y:S01]  /*2bf0*/  LDS R23, [R20+0xc] ;  /* 0x00000c0014177984 */ /* 0x000fe20000000800 */
[----:B0-----:R-:W-:-:S03]  /*2c00*/  FFMA R21, R21, R24, R22 ;  /* 0x0000001815157223 */ /* 0x001fc60000000016 */
[----:B------:R-:W0:Y:S04]  /*2c10*/  LDS R22, [R20+0x4] ;  /* 0x0000040014167984 */ /* 0x000e280000000800 */
[----:B------:R-:W1:Y:S01]  /*2c20*/  LDS R24, [R20+0x8] ;  /* 0x0000080014187984 */ /* 0x000e620000000800 */
[----:B0-----:R-:W-:Y:S01]  /*2c30*/  FFMA R21, R22, R25, R21 ;  /* 0x0000001916157223 */ /* 0x001fe20000000015 */
[----:B------:R-:W-:Y:S02]  /*2c40*/  LEA R25, R16, R28, 0x2 ;  /* 0x0000001c10197211 */ /* 0x000fe400078e10ff */
[----:B------:R-:W-:Y:S01]  /*2c50*/  LDS R22, [R28] ;  /* 0x000000001c167984 */ /* 0x000fe20000000800 */
[----:B-1----:R-:W-:Y:S01]  /*2c60*/  FFMA R24, R24, R26, R21 ;  /* 0x0000001a18187223 */ /* 0x002fe20000000015 */
[----:B------:R-:W-:-:S02]  /*2c70*/  LEA R27, R16, R25, 0x2 ;  /* 0x00000019101b7211 */ /* 0x000fc400078e10ff */
[----:B------:R-:W0:Y:S04]  /*2c80*/  LDS R26, [R29] ;  /* 0x000000001d1a7984 */ /* 0x000e280000000800 */
[----:B------:R-:W1:Y:S01]  /*2c90*/  LDS R21, [R20+0x10] ;  /* 0x0000100014157984 */ /* 0x000e620000000800 */
[----:B0-----:R-:W-:-:S03]  /*2ca0*/  FFMA R26, R23, R26, R24 ;  /* 0x0000001a171a7223 */ /* 0x001fc60000000018 */
[----:B------:R1:W-:Y:S04]  /*2cb0*/  LDS R23, [R25] ;  /* 0x0000000019177984 */ /* 0x0003e80000000800 */
[----:B------:R-:W0:Y:S01]  /*2cc0*/  LDS R24, [R20+0x14] ;  /* 0x0000140014187984 */ /* 0x000e220000000800 */
[----:B-1----:R-:W-:Y:S01]  /*2cd0*/  FFMA R25, R21, R22, R26 ;  /* 0x0000001615197223 */ /* 0x002fe2000000001a */
[----:B------:R-:W-:Y:S02]  /*2ce0*/  LEA R26, R16, R27, 0x2 ;  /* 0x0000001b101a7211 */ /* 0x000fe400078e10ff */
[----:B------:R-:W-:Y:S04]  /*2cf0*/  LDS R21, [R27] ;  /* 0x000000001b157984 */ /* 0x000fe80000000800 */
[----:B------:R-:W1:Y:S04]  /*2d00*/  LDS R27, [R20+0x18] ;  /* 0x00001800141b7984 */ /* 0x000e680000000800 */
[----:B------:R-:W-:Y:S04]  /*2d10*/  LDS R22, [R20+0x1c] ;  /* 0x00001c0014167984 */ /* 0x000fe80000000800 */
[----:B------:R-:W2:Y:S01]  /*2d20*/  LDS R26, [R26] ;  /* 0x000000001a1a7984 */ /* 0x000ea20000000800 */
[----:B0-----:R-:W-:-:S04]  /*2d30*/  FFMA R24, R24, R23, R25 ;  /* 0x0000001718187223 */ /* 0x001fc80000000019 */
[----:B-1----:R-:W-:-:S04]  /*2d40*/  FFMA R21, R27, R21, R24 ;  /* 0x000000151b157223 */ /* 0x002fc80000000018 */
[----:B--2---:R-:W-:Y:S01]  /*2d50*/  FFMA R22, R22, R26, R21 ;  /* 0x0000001a16167223 */ /* 0x004fe20000000015 */
[----:B------:R-:W-:Y:S06]  /*2d60*/  @P0 BRA `(.L_x_132) ;  /* 0xfffffffc00680947 */ /* 0x000fec000383ffff */
[----:B------:R-:W-:-:S05]  /*2d70*/  UMOV UR7, UR10 ;  /* 0x0000000a00077c82 */ /* 0x000fca0008000000 */
.L_x_131:
[----:B------:R-:W-:-:S09]  /*2d80*/  UISETP.NE.AND UP1, UPT, UR21, URZ, UPT ;  /* 0x000000ff1500728c */ /* 0x000fd2000bf25270 */
[----:B------:R-:W-:Y:S05]  /*2d90*/  BRA.U !UP1, `(.L_x_133) ;  /* 0x0000000109d47547 */ /* 0x000fea000b800000 */
[----:B------:R-:W-:Y:S02]  /*2da0*/  UISETP.GE.U32.AND UP1, UPT, UR24, 0x3, UPT ;  /* 0x000000031800788c */ /* 0x000fe4000bf26070 */
[----:B------:R-:W-:-:S07]  /*2db0*/  UISETP.NE.AND UP2, UPT, UR22, URZ, UPT ;  /* 0x000000ff1600728c */ /* 0x000fce000bf45270 */
[----:B------:R-:W-:Y:S05]  /*2dc0*/  BRA.U !UP1, `(.L_x_134) ;  /* 0x0000000109587547 */ /* 0x000fea000b800000 */
[----:B------:R-:W0:Y:S01]  /*2dd0*/  LDCU UR13, c[0x0][0x39c] ;  /* 0x00007380ff0d77ac */ /* 0x000e220008000800 */
[----:B------:R-:W-:-:S05]  /*2de0*/  MOV R17, UR32 ;  /* 0x0000002000117c02 */ /* 0x000fca0008000f00 */
[----:B------:R-:W-:-:S05]  /*2df0*/  IMAD R16, R0, R17, UR7 ;  /* 0x0000000700107e24 */ /* 0x000fca000f8e0211 */
[----:B------:R-:W-:-:S05]  /*2e00*/  LEA R16, R16, UR29, 0x2 ;  /* 0x0000001d10107c11 */ /* 0x000fca000f8e10ff */
[----:B------:R-:W-:Y:S01]  /*2e10*/  LDS R17, [R16] ;  /* 0x0000000010117984 */ /* 0x000fe20000000800 */
[----:B0-----:R-:W-:-:S03]  /*2e20*/  UIMAD UR12, UR7, UR13, UR6 ;  /* 0x0000000d070c72a4 */ /* 0x001fc6000f8e0206 */
[----:B------:R-:W-:Y:S01]  /*2e30*/  LDS R24, [R16+0x4] ;  /* 0x0000040010187984 */ /* 0x000fe20000000800 */
[----:B------:R-:W-:Y:S02]  /*2e40*/  UIADD3 UR7, UPT, UPT, UR7, 0x4, URZ ;  /* 0x0000000407077890 */ /* 0x000fe4000fffe0ff */
[----:B------:R-:W-:Y:S01]  /*2e50*/  ULEA UR12, UR12, UR27, 0x2 ;  /* 0x0000001b0c0c7291 */ /* 0x000fe2000f8e10ff */
[----:B------:R-:W-:Y:S03]  /*2e60*/  LDS R26, [R16+0x8] ;  /* 0x00000800101a7984 */ /* 0x000fe60000000800 */
[----:B------:R-:W-:Y:S01]  /*2e70*/  ULEA UR30, UR13, UR12, 0x2 ;  /* 0x0000000c0d1e7291 */ /* 0x000fe2000f8e10ff */
[----:B------:R-:W-:Y:S03]  /*2e80*/  LDS R28, [R16+0xc] ;  /* 0x00000c00101c7984 */ /* 0x000fe60000000800 */
[----:B------:R-:W-:Y:S01]  /*2e90*/  ULEA UR31, UR13, UR30, 0x2 ;  /* 0x0000001e0d1f7291 */ /* 0x000fe2000f8e10ff */
[----:B------:R-:W0:Y:S03]  /*2ea0*/  LDS R20, [UR12] ;  /* 0x0000000cff147984 */ /* 0x000e260008000800 */
[----:B------:R-:W-:Y:S01]  /*2eb0*/  ULEA UR12, UR13, UR31, 0x2 ;  /* 0x0000001f0d0c7291 */ /* 0x000fe2000f8e10ff */
[----:B------:R-:W1:Y:S04]  /*2ec0*/  LDS R21, [UR30] ;  /* 0x0000001eff157984 */ /* 0x000e680008000800 */
[----:B------:R-:W2:Y:S04]  /*2ed0*/  LDS R23, [UR31] ;  /* 0x0000001fff177984 */ /* 0x000ea80008000800 */
[----:B------:R-:W3:Y:S01]  /*2ee0*/  LDS R25, [UR12] ;  /* 0x0000000cff197984 */ /* 0x000ee20008000800 */
[----:B0-----:R-:W-:-:S04]  /*2ef0*/  FFMA R17, R17, R20, R22 ;  /* 0x0000001411117223 */ /* 0x001fc80000000016 */
[----:B-1----:R-:W-:-:S04]  /*2f00*/  FFMA R17, R24, R21, R17 ;  /* 0x0000001518117223 */ /* 0x002fc80000000011 */
[----:B--2---:R-:W-:-:S04]  /*2f10*/  FFMA R17, R26, R23, R17 ;  /* 0x000000171a117223 */ /* 0x004fc80000000011 */
[----:B---3--:R-:W-:-:S07]  /*2f20*/  FFMA R22, R28, R25, R17 ;  /* 0x000000191c167223 */ /* 0x008fce0000000011 */
.L_x_134:
[----:B------:R-:W-:Y:S05]  /*2f30*/  BRA.U !UP2, `(.L_x_133) ;  /* 0x000000010a6c7547 */ /* 0x000fea000b800000 */
[----:B------:R-:W-:Y:S02]  /*2f40*/  UISETP.NE.AND UP1, UPT, UR28, URZ, UPT ;  /* 0x000000ff1c00728c */ /* 0x000fe4000bf25270 */
        /* <DEDUP_REMOVED lines=10> */
[----:B------:R-:W-:-:S04]  /*2ff0*/  ULEA UR13, UR13, UR27, 0x2 ;  /* 0x0000001b0d0d7291 */ /* 0x000fc8000f8e10ff */
[----:B------:R-:W-:-:S05]  /*3000*/  ULEA UR12, UR12, UR13, 0x2 ;  /* 0x0000000d0c0c7291 */ /* 0x000fca000f8e10ff */
[----:B------:R-:W0:Y:S04]  /*3010*/  LDS R20, [UR13] ;  /* 0x0000000dff147984 */ /* 0x000e280008000800 */
[----:B------:R-:W1:Y:S01]  /*3020*/  LDS R21, [UR12] ;  /* 0x0000000cff157984 */ /* 0x000e620008000800 */
[----:B0-----:R-:W-:-:S04]  /*3030*/  FFMA R17, R17, R20, R22 ;  /* 0x0000001411117223 */ /* 0x001fc80000000016 */
[----:B-1----:R-:W-:-:S07]  /*3040*/  FFMA R22, R24, R21, R17 ;  /* 0x0000001518167223 */ /* 0x002fce0000000011 */
.L_x_135:
[----:B------:R-:W-:Y:S05]  /*3050*/  BRA.U !UP2, `(.L_x_133) ;  /* 0x000000010a247547 */ /* 0x000fea000b800000 */
[----:B------:R-:W0:Y:S01]  /*3060*/  LDCU UR12, c[0x0][0x39c] ;  /* 0x00007380ff0c77ac */ /* 0x000e220008000800 */
[----:B------:R-:W-:-:S05]  /*3070*/  MOV R17, UR32 ;  /* 0x0000002000117c02 */ /* 0x000fca0008000f00 */
[----:B------:R-:W-:-:S05]  /*3080*/  IMAD R16, R0, R17, UR7 ;  /* 0x0000000700107e24 */ /* 0x000fca000f8e0211 */
[----:B------:R-:W-:-:S05]  /*3090*/  LEA R16, R16, UR29, 0x2 ;  /* 0x0000001d10107c11 */ /* 0x000fca000f8e10ff */
[----:B------:R-:W-:Y:S01]  /*30a0*/  LDS R17, [R16] ;  /* 0x0000000010117984 */ /* 0x000fe20000000800 */
[----:B0-----:R-:W-:-:S04]  /*30b0*/  UIMAD UR12, UR7, UR12, UR6 ;  /* 0x0000000c070c72a4 */ /* 0x001fc8000f8e0206 */
[----:B------:R-:W-:-:S09]  /*30c0*/  ULEA UR12, UR12, UR27, 0x2 ;  /* 0x0000001b0c0c7291 */ /* 0x000fd2000f8e10ff */
[----:B------:R-:W0:Y:S02]  /*30d0*/  LDS R20, [UR12] ;  /* 0x0000000cff147984 */ /* 0x000e240008000800 */
[----:B0-----:R-:W-:-:S07]  /*30e0*/  FFMA R22, R17, R20, R22 ;  /* 0x0000001411167223 */ /* 0x001fce0000000016 */
.L_x_133:
[----:B------:R-:W0:Y:S01]  /*30f0*/  LDC.64 R16, c[0x0][0x3c8] ;  /* 0x0000f200ff107b82 */ /* 0x000e220000000a00 */
[----:B------:R-:W-:Y:S01]  /*3100*/  IADD3 R21, PT, PT, R19, UR6, RZ ;  /* 0x0000000613157c10 */ /* 0x000fe2000fffe0ff */
[----:B------:R-:W1:Y:S04]  /*3110*/  LDCU UR7, c[0x0][0x39c] ;  /* 0x00007380ff0777ac */ /* 0x000e680008000800 */
[----:B0-----:R-:W-:-:S05]  /*3120*/  IMAD.WIDE R16, R21, 0x4, R16 ;  /* 0x0000000415107825 */ /* 0x001fca00078e0210 */
[----:B------:R-:W2:Y:S01]  /*3130*/  LDG.E R21, desc[UR14][R16.64] ;  /* 0x0000000e10157981 */ /* 0x000ea2000c1e1900 */
[----:B------:R-:W-:-:S04]  /*3140*/  UIADD3 UR6, UPT, UPT, UR6, 0x1, URZ ;  /* 0x0000000106067890 */ /* 0x000fc8000fffe0ff */
[----:B-1----:R-:W-:Y:S01]  /*3150*/  UISETP.NE.AND UP1, UPT, UR6, UR7, UPT ;  /* 0x000000070600728c */ /* 0x002fe2000bf25270 */
[----:B--2---:R-:W-:-:S04]  /*3160*/  FMUL R20, R10, R21 ;  /* 0x000000150a147220 */ /* 0x004fc80000400000 */
[----:B------:R-:W-:-:S04]  /*3170*/  FFMA R21, R9, R22, R20 ;  /* 0x0000001609157223 */ /* 0x000fc80000000014 */
[----:B------:R-:W-:-:S05]  /*3180*/  FMUL R21, R21, R18 ;  /* 0x0000001215157220 */ /* 0x000fca0000400000 */
[----:B------:R0:W-:Y:S01]  /*3190*/  STG.E desc[UR14][R16.64], R21 ;  /* 0x0000001510007986 */ /* 0x0001e2000c10190e */
[----:B------:R-:W-:Y:S05]  /*31a0*/  BRA.U !UP1, `(.L_x_126) ;  /* 0x0000000909a47547 */ /* 0x000fea000b800000 */
[----:B------:R-:W-:Y:S05]  /*31b0*/  BRA `(.L_x_136) ;  /* 0xfffffff800347947 */ /* 0x000fea000383ffff */
.L_x_130:
[----:B------:R-:W-:Y:S01]  /*31c0*/  UISETP.GE.U32.AND UP1, UPT, UR17, 0xf, UPT ;  /* 0x0000000f1100788c */ /* 0x000fe2000bf26070 */
[----:B------:R-:W-:-:S08]  /*31d0*/  UMOV UR6, URZ ;  /* 0x000000ff00067c82 */ /* 0x000fd00008000000 */
[----:B------:R-:W-:Y:S05]  /*31e0*/  BRA.U !UP1, `(.L_x_137) ;  /* 0x0000000509247547 */ /* 0x000fea000b800000 */
[----:B------:R-:W-:Y:S01]  /*31f0*/  FMUL R21, RZ, R9 ;  /* 0x00000009ff157220 */ /* 0x000fe20000400000 */
[----:B------:R-:W-:-:S06]  /*3200*/  UMOV UR6, URZ ;  /* 0x000000ff00067c82 */ /* 0x000fcc0008000000 */
.L_x_138:
[----:B0-----:R-:W0:Y:S01]  /*3210*/  LDC.64 R16, c[0x0][0x3c8] ;  /* 0x0000f200ff107b82 */ /* 0x001e220000000a00 */
[----:B------:R-:W-:-:S05]  /*3220*/  IADD3 R23, PT, PT, R19, UR6, RZ ;  /* 0x0000000613177c10 */ /* 0x000fca000fffe0ff */
[----:B0-----:R-:W-:-:S05]  /*3230*/  IMAD.WIDE R16, R23, 0x4, R16 ;  /* 0x0000000417107825 */ /* 0x001fca00078e0210 */
[----:B------:R-:W2:Y:S04]  /*3240*/  LDG.E R20, desc[UR14][R16.64] ;  /* 0x0000000e10147981 */ /* 0x000ea8000c1e1900 */
[----:B------:R-:W3:Y:S04]  /*3250*/  LDG.E R22, desc[UR14][R16.64+0x4] ;  /* 0x0000040e10167981 */ /* 0x000ee8000c1e1900 */
[----:B------:R-:W4:Y:S04]  /*3260*/  LDG.E R26, desc[UR14][R16.64+0xc] ;  /* 0x00000c0e101a7981 */ /* 0x000f28000c1e1900 */
[----:B------:R-:W5:Y:S04]  /*3270*/  LDG.E R24, desc[UR14][R16.64+0x8] ;  /* 0x0000080e10187981 */ /* 0x000f68000c1e1900 */
[----:B------:R-:W5:Y:S01]  /*3280*/  LDG.E R28, desc[UR14][R16.64+0x24] ;  /* 0x0000240e101c7981 */ /* 0x000f62000c1e1900 */
[----:B--2---:R-:W-:-:S03]  /*3290*/  FFMA R23, R10, R20, R21 ;  /* 0x000000140a177223 */ /* 0x004fc60000000015 */
[----:B------:R-:W2:Y:S01]  /*32a0*/  LDG.E R20, desc[UR14][R16.64+0x10] ;  /* 0x0000100e10147981 */ /* 0x000ea2000c1e1900 */
[----:B------:R-:W-:Y:S01]  /*32b0*/  FMUL R23, R23, R18 ;  /* 0x0000001217177220 */ /* 0x000fe20000400000 */
[C-C-:B---3--:R-:W-:Y:S02]  /*32c0*/  FFMA R25, R10.reuse, R22, R21.reuse ;  /* 0x000000160a197223 */ /* 0x148fe40000000015 */
[----:B------:R-:W3:Y:S01]  /*32d0*/  LDG.E R22, desc[UR14][R16.64+0x14] ;  /* 0x0000140e10167981 */ /* 0x000ee2000c1e1900 */
[----:B----4-:R-:W-:-:S03]  /*32e0*/  FFMA R29, R10, R26, R21 ;  /* 0x0000001a0a1d7223 */ /* 0x010fc60000000015 */
[----:B------:R0:W-:Y:S01]  /*32f0*/  STG.E desc[UR14][R16.64], R23 ;  /* 0x0000001710007986 */ /* 0x0001e2000c10190e */
[----:B-----5:R-:W-:-:S03]  /*3300*/  FFMA R27, R10, R24, R21 ;  /* 0x000000180a1b7223 */ /* 0x020fc60000000015 */
[----:B------:R-:W4:Y:S04]  /*3310*/  LDG.E R26, desc[UR14][R16.64+0x20] ;  /* 0x0000200e101a7981 */ /* 0x000f28000c1e1900 */
[----:B------:R-:W5:Y:S04]  /*3320*/  LDG.E R24, desc[UR14][R16.64+0x18] ;  /* 0x0000180e10187981 */ /* 0x000f68000c1e1900 */
[----:B0-----:R-:W5:Y:S01]  /*3330*/  LDG.E R23, desc[UR14][R16.64+0x1c] ;  /* 0x00001c0e10177981 */ /* 0x001f62000c1e1900 */
[-C--:B------:R-:W-:Y:S01]  /*3340*/  FMUL R25, R25, R18.reuse ;  /* 0x0000001219197220 */ /* 0x080fe20000400000 */
[-C--:B------:R-:W-:Y:S01]  /*3350*/  FMUL R27, R27, R18.reuse ;  /* 0x000000121b1b7220 */ /* 0x080fe20000400000 */
[----:B------:R-:W-:Y:S01]  /*3360*/  FMUL R29, R29, R18 ;  /* 0x000000121d1d7220 */ /* 0x000fe20000400000 */
[----:B------:R-:W-:-:S02]  /*3370*/  FFMA R28, R10, R28, R21 ;  /* 0x0000001c0a1c7223 */ /* 0x000fc40000000015 */
[----:B------:R0:W-:Y:S04]  /*3380*/  STG.E desc[UR14][R16.64+0x4], R25 ;  /* 0x0000041910007986 */ /* 0x0001e8000c10190e */
[----:B------:R5:W-:Y:S04]  /*3390*/  STG.E desc[UR14][R16.64+0x8], R27 ;  /* 0x0000081b10007986 */ /* 0x000be8000c10190e */
[----:B------:R1:W-:Y:S01]  /*33a0*/  STG.E desc[UR14][R16.64+0xc], R29 ;  /* 0x00000c1d10007986 */ /* 0x0003e2000c10190e */
[C-C-:B--2---:R-:W-:Y:S01]  /*33b0*/  FFMA R20, R10.reuse, R20, R21.reuse ;  /* 0x000000140a147223 */ /* 0x144fe20000000015 */
[----:B---3--:R-:W-:-:S04]  /*33c0*/  FFMA R22, R10, R22, R21 ;  /* 0x000000160a167223 */ /* 0x008fc80000000015 */
[----:B0-----:R-:W-:Y:S02]  /*33d0*/  FMUL R25, R22, R18 ;  /* 0x0000001216197220 */ /* 0x001fe40000400000 */
[----:B------:R-:W2:Y:S01]  /*33e0*/  LDG.E R22, desc[UR14][R16.64+0x2c] ;  /* 0x00002c0e10167981 */ /* 0x000ea2000c1e1900 */
[C-C-:B----4-:R-:W-:Y:S01]  /*33f0*/  FFMA R26, R10.reuse, R26, R21.reuse ;  /* 0x0000001a0a1a7223 */ /* 0x150fe20000000015 */
[C-C-:B-----5:R-:W-:Y:S01]  /*3400*/  FFMA R27, R10.reuse, R24, R21.reuse ;  /* 0x000000180a1b7223 */ /* 0x160fe20000000015 */
[----:B------:R-:W-:Y:S01]  /*3410*/  FFMA R23, R10, R23, R21 ;  /* 0x000000170a177223 */ /* 0x000fe20000000015 */
[-C--:B------:R-:W-:Y:S01]  /*3420*/  FMUL R24, R20, R18.reuse ;  /* 0x0000001214187220 */ /* 0x080fe20000400000 */
[----:B------:R0:W-:Y:S02]  /*3430*/  STG.E desc[UR14][R16.64+0x14], R25 ;  /* 0x0000141910007986 */ /* 0x0001e4000c10190e */
[-C--:B-1----:R-:W-:Y:S01]  /*3440*/  FMUL R29, R23, R18.reuse ;  /* 0x00000012171d7220 */ /* 0x082fe20000400000 */
[-C--:B------:R-:W-:Y:S01]  /*3450*/  FMUL R23, R26, R18.reuse ;  /* 0x000000121a177220 */ /* 0x080fe20000400000 */
[----:B------:R-:W-:Y:S04]  /*3460*/  STG.E desc[UR14][R16.64+0x10], R24 ;  /* 0x0000101810007986 */ /* 0x000fe8000c10190e */
[----:B------:R1:W-:Y:S01]  /*3470*/  STG.E desc[UR14][R16.64+0x20], R23 ;  /* 0x0000201710007986 */ /* 0x0003e2000c10190e */
[----:B0-----:R-:W-:-:S03]  /*3480*/  FMUL R25, R28, R18 ;  /* 0x000000121c197220 */ /* 0x001fc60000400000 */
[----:B------:R-:W3:Y:S04]  /*3490*/  LDG.E R20, desc[UR14][R16.64+0x28] ;  /* 0x0000280e10147981 */ /* 0x000ee8000c1e1900 */
[----:B------:R-:W4:Y:S04]  /*34a0*/  LDG.E R26, desc[UR14][R16.64+0x34] ;  /* 0x0000340e101a7981 */ /* 0x000f28000c1e1900 */
[----:B-1----:R-:W5:Y:S04]  /*34b0*/  LDG.E R23, desc[UR14][R16.64+0x30] ;  /* 0x0000300e10177981 */ /* 0x002f68000c1e1900 */
[----:B------:R-:W5:Y:S04]  /*34c0*/  LDG.E R24, desc[UR14][R16.64+0x38] ;  /* 0x0000380e10187981 */ /* 0x000f68000c1e1900 */
[----:B------:R-:W5:Y:S01]  /*34d0*/  LDG.E R28, desc[UR14][R16.64+0x3c] ;  /* 0x00003c0e101c7981 */ /* 0x000f62000c1e1900 */
[----:B------:R-:W-:-:S03]  /*34e0*/  FMUL R27, R27, R18 ;  /* 0x000000121b1b7220 */ /* 0x000fc60000400000 */
[----:B------:R-:W-:Y:S04]  /*34f0*/  STG.E desc[UR14][R16.64+0x1c], R29 ;  /* 0x00001c1d10007986 */ /* 0x000fe8000c10190e */
[----:B------:R3:W-:Y:S04]  /*3500*/  STG.E desc[UR14][R16.64+0x18], R27 ;  /* 0x0000181b10007986 */ /* 0x0007e8000c10190e */
[----:B------:R4:W-:Y:S01]  /*3510*/  STG.E desc[UR14][R16.64+0x24], R25 ;  /* 0x0000241910007986 */ /* 0x0009e2000c10190e */
[----:B------:R-:W-:-:S04]  /*3520*/  UIADD3 UR6, UPT, UPT, UR6, 0x10, URZ ;  /* 0x0000001006067890 */ /* 0x000fc8000fffe0ff */
[----:B------:R-:W-:Y:S01]  /*3530*/  UISETP.NE.AND UP1, UPT, UR6, UR9, UPT ;  /* 0x000000090600728c */ /* 0x000fe2000bf25270 */
[----:B--2---:R-:W-:-:S04]  /*3540*/  FFMA R22, R10, R22, R21 ;  /* 0x000000160a167223 */ /* 0x004fc80000000015 */
[----:B------:R-:W-:-:S05]  /*3550*/  FMUL R22, R22, R18 ;  /* 0x0000001216167220 */ /* 0x000fca0000400000 */
[----:B------:R0:W-:Y:S01]  /*3560*/  STG.E desc[UR14][R16.64+0x2c], R22 ;  /* 0x00002c1610007986 */ /* 0x0001e2000c10190e */
[C-C-:B---3--:R-:W-:Y:S01]  /*3570*/  FFMA R27, R10.reuse, R20, R21.reuse ;  /* 0x000000140a1b7223 */ /* 0x148fe20000000015 */
[C-C-:B----4-:R-:W-:Y:S01]  /*3580*/  FFMA R25, R10.reuse, R26, R21.reuse ;  /* 0x0000001a0a197223 */ /* 0x150fe20000000015 */
[C-C-:B-----5:R-:W-:Y:S01]  /*3590*/  FFMA R23, R10.reuse, R23, R21.reuse ;  /* 0x000000170a177223 */ /* 0x160fe20000000015 */
[C-C-:B------:R-:W-:Y:S01]  /*35a0*/  FFMA R29, R10.reuse, R24, R21.reuse ;  /* 0x000000180a1d7223 */ /* 0x140fe20000000015 */
[----:B------:R-:W-:Y:S01]  /*35b0*/  FFMA R28, R10, R28, R21 ;  /* 0x0000001c0a1c7223 */ /* 0x000fe20000000015 */
[-C--:B------:R-:W-:Y:S01]  /*35c0*/  FMUL R27, R27, R18.reuse ;  /* 0x000000121b1b7220 */ /* 0x080fe20000400000 */
[-C--:B------:R-:W-:Y:S01]  /*35d0*/  FMUL R23, R23, R18.reuse ;  /* 0x0000001217177220 */ /* 0x080fe20000400000 */
[-C--:B------:R-:W-:Y:S01]  /*35e0*/  FMUL R25, R25, R18.reuse ;  /* 0x0000001219197220 */ /* 0x080fe20000400000 */
[-C--:B------:R-:W-:Y:S01]  /*35f0*/  FMUL R29, R29, R18.reuse ;  /* 0x000000121d1d7220 */ /* 0x080fe20000400000 */
[----:B------:R-:W-:Y:S01]  /*3600*/  FMUL R28, R28, R18 ;  /* 0x000000121c1c7220 */ /* 0x000fe20000400000 */
[----:B------:R0:W-:Y:S04]  /*3610*/  STG.E desc[UR14][R16.64+0x28], R27 ;  /* 0x0000281b10007986 */ /* 0x0001e8000c10190e */
[----:B------:R0:W-:Y:S04]  /*3620*/  STG.E desc[UR14][R16.64+0x30], R23 ;  /* 0x0000301710007986 */ /* 0x0001e8000c10190e */
[----:B------:R0:W-:Y:S04]  /*3630*/  STG.E desc[UR14][R16.64+0x34], R25 ;  /* 0x0000341910007986 */ /* 0x0001e8000c10190e */
[----:B------:R0:W-:Y:S04]  /*3640*/  STG.E desc[UR14][R16.64+0x38], R29 ;  /* 0x0000381d10007986 */ /* 0x0001e8000c10190e */
[----:B------:R0:W-:Y:S01]  /*3650*/  STG.E desc[UR14][R16.64+0x3c], R28 ;  /* 0x00003c1c10007986 */ /* 0x0001e2000c10190e */
[----:B------:R-:W-:Y:S05]  /*3660*/  BRA.U UP1, `(.L_x_138) ;  /* 0xfffffff901e87547 */ /* 0x000fea000b83ffff */
[----:B------:R-:W-:-:S05]  /*3670*/  UMOV UR6, UR9 ;  /* 0x0000000900067c82 */ /* 0x000fca0008000000 */
.L_x_137:
[----:B------:R-:W-:-:S09]  /*3680*/  UISETP.NE.AND UP1, UPT, UR20, URZ, UPT ;  /* 0x000000ff1400728c */ /* 0x000fd2000bf25270 */
[----:B------:R-:W-:Y:S05]  /*3690*/  BRA.U !UP1, `(.L_x_126) ;  /* 0x0000000509687547 */ /* 0x000fea000b800000 */
[----:B------:R-:W-:Y:S02]  /*36a0*/  UIADD3 UR7, UPT, UPT, UR20, -0x1, URZ ;  /* 0xffffffff14077890 */ /* 0x000fe4000fffe0ff */
[----:B------:R-:W-:Y:S02]  /*36b0*/  UISETP.NE.AND UP2, UPT, UR18, URZ, UPT ;  /* 0x000000ff1200728c */ /* 0x000fe4000bf45270 */
[----:B------:R-:W-:-:S09]  /*36c0*/  UISETP.GE.U32.AND UP1, UPT, UR7, 0x7, UPT ;  /* 0x000000070700788c */ /* 0x000fd2000bf26070 */
[----:B------:R-:W-:Y:S05]  /*36d0*/  BRA.U !UP1, `(.L_x_139) ;  /* 0x0000000109947547 */ /* 0x000fea000b800000 */
[----:B0-----:R-:W0:Y:S01]  /*36e0*/  LDC.64 R16, c[0x0][0x3c8] ;  /* 0x0000f200ff107b82 */ /* 0x001e220000000a00 */
[----:B------:R-:W-:-:S05]  /*36f0*/  IADD3 R21, PT, PT, R19, UR6, RZ ;  /* 0x0000000613157c10 */ /* 0x000fca000fffe0ff */
[----:B0-----:R-:W-:-:S05]  /*3700*/  IMAD.WIDE R16, R21, 0x4, R16 ;  /* 0x0000000415107825 */ /* 0x001fca00078e0210 */
[----:B------:R-:W2:Y:S04]  /*3710*/  LDG.E R20, desc[UR14][R16.64] ;  /* 0x0000000e10147981 */ /* 0x000ea8000c1e1900 */
[----:B------:R-:W3:Y:S01]  /*3720*/  LDG.E R22, desc[UR14][R16.64+0x4] ;  /* 0x0000040e10167981 */ /* 0x000ee2000c1e1900 */
[----:B------:R-:W-:-:S03]  /*3730*/  FMUL R23, RZ, R9 ;  /* 0x00000009ff177220 */ /* 0x000fc60000400000 */
[----:B------:R-:W4:Y:S04]  /*3740*/  LDG.E R21, desc[UR14][R16.64+0x8] ;  /* 0x0000080e10157981 */ /* 0x000f28000c1e1900 */
[----:B------:R-:W5:Y:S04]  /*3750*/  LDG.E R26, desc[UR14][R16.64+0xc] ;  /* 0x00000c0e101a7981 */ /* 0x000f68000c1e1900 */
[----:B------:R-:W5:Y:S04]  /*3760*/  LDG.E R28, desc[UR14][R16.64+0x10] ;  /* 0x0000100e101c7981 */ /* 0x000f68000c1e1900 */
[----:B------:R-:W5:Y:S01]  /*3770*/  LDG.E R24, desc[UR14][R16.64+0x14] ;  /* 0x0000140e10187981 */ /* 0x000f62000c1e1900 */
[----:B--2---:R-:W-:-:S03]  /*3780*/  FFMA R25, R10, R20, R23 ;  /* 0x000000140a197223 */ /* 0x004fc60000000017 */
[----:B------:R-:W2:Y:S01]  /*3790*/  LDG.E R20, desc[UR14][R16.64+0x18] ;  /* 0x0000180e10147981 */ /* 0x000ea2000c1e1900 */
[C-C-:B---3--:R-:W-:Y:S01]  /*37a0*/  FFMA R27, R10.reuse, R22, R23.reuse ;  /* 0x000000160a1b7223 */ /* 0x148fe20000000017 */
[-C--:B------:R-:W-:Y:S02]  /*37b0*/  FMUL R25, R25, R18.reuse ;  /* 0x0000001219197220 */ /* 0x080fe40000400000 */
[----:B------:R-:W3:Y:S01]  /*37c0*/  LDG.E R22, desc[UR14][R16.64+0x1c] ;  /* 0x00001c0e10167981 */ /* 0x000ee2000c1e1900 */
[----:B------:R-:W-:Y:S01]  /*37d0*/  FMUL R27, R27, R18 ;  /* 0x000000121b1b7220 */ /* 0x000fe20000400000 */
[C-C-:B----4-:R-:W-:Y:S02]  /*37e0*/  FFMA R21, R10.reuse, R21, R23.reuse ;  /* 0x000000150a157223 */ /* 0x150fe40000000017 */
[----:B------:R0:W-:Y:S01]  /*37f0*/  STG.E desc[UR14][R16.64], R25 ;  /* 0x0000001910007986 */ /* 0x0001e2000c10190e */
[----:B-----5:R-:W-:-:S03]  /*3800*/  FFMA R29, R10, R26, R23 ;  /* 0x0000001a0a1d7223 */ /* 0x020fc60000000017 */
[----:B------:R1:W-:Y:S01]  /*3810*/  STG.E desc[UR14][R16.64+0x4], R27 ;  /* 0x0000041b10007986 */ /* 0x0003e2000c10190e */
[-C--:B------:R-:W-:Y:S01]  /*3820*/  FMUL R21, R21, R18.reuse ;  /* 0x0000001215157220 */ /* 0x080fe20000400000 */
[----:B------:R-:W-:Y:S01]  /*3830*/  FMUL R29, R29, R18 ;  /* 0x000000121d1d7220 */ /* 0x000fe20000400000 */
[C-C-:B0-----:R-:W-:Y:S01]  /*3840*/  FFMA R25, R10.reuse, R28, R23.reuse ;  /* 0x0000001c0a197223 */ /* 0x141fe20000000017 */
[----:B-1----:R-:W-:-:S03]  /*3850*/  FFMA R27, R10, R24, R23 ;  /* 0x000000180a1b7223 */ /* 0x002fc60000000017 */
[-C--:B------:R-:W-:Y:S01]  /*3860*/  FMUL R25, R25, R18.reuse ;  /* 0x0000001219197220 */ /* 0x080fe20000400000 */
[----:B------:R-:W-:Y:S01]  /*3870*/  FMUL R27, R27, R18 ;  /* 0x000000121b1b7220 */ /* 0x000fe20000400000 */
[----:B------:R1:W-:Y:S04]  /*3880*/  STG.E desc[UR14][R16.64+0x8], R21 ;  /* 0x0000081510007986 */ /* 0x0003e8000c10190e */
[----:B------:R1:W-:Y:S04]  /*3890*/  STG.E desc[UR14][R16.64+0xc], R29 ;  /* 0x00000c1d10007986 */ /* 0x0003e8000c10190e */
[----:B------:R1:W-:Y:S04]  /*38a0*/  STG.E desc[UR14][R16.64+0x10], R25 ;  /* 0x0000101910007986 */ /* 0x0003e8000c10190e */
[----:B------:R1:W-:Y:S01]  /*38b0*/  STG.E desc[UR14][R16.64+0x14], R27 ;  /* 0x0000141b10007986 */ /* 0x0003e2000c10190e */
[----:B------:R-:W-:Y:S01]  /*38c0*/  UIADD3 UR6, UPT, UPT, UR6, 0x8, URZ ;  /* 0x0000000806067890 */ /* 0x000fe2000fffe0ff */
[C-C-:B--2---:R-:W-:Y:S01]  /*38d0*/  FFMA R20, R10.reuse, R20, R23.reuse ;  /* 0x000000140a147223 */ /* 0x144fe20000000017 */
[----:B---3--:R-:W-:-:S03]  /*38e0*/  FFMA R22, R10, R22, R23 ;  /* 0x000000160a167223 */ /* 0x008fc60000000017 */
[-C--:B------:R-:W-:Y:S01]  /*38f0*/  FMUL R23, R20, R18.reuse ;  /* 0x0000001214177220 */ /* 0x080fe20000400000 */
[----:B------:R-:W-:-:S04]  /*3900*/  FMUL R22, R22, R18 ;  /* 0x0000001216167220 */ /* 0x000fc80000400000 */
[----:B------:R1:W-:Y:S04]  /*3910*/  STG.E desc[UR14][R16.64+0x18], R23 ;  /* 0x0000181710007986 */ /* 0x0003e8000c10190e */
[----:B------:R1:W-:Y:S02]  /*3920*/  STG.E desc[UR14][R16.64+0x1c], R22 ;  /* 0x00001c1610007986 */ /* 0x0003e4000c10190e */
.L_x_139:
[----:B------:R-:W-:Y:S05]  /*3930*/  BRA.U !UP2, `(.L_x_126) ;  /* 0x000000010ac07547 */ /* 0x000fea000b800000 */
[----:B------:R-:W-:Y:S02]  /*3940*/  UISETP.GE.U32.AND UP1, UPT, UR25, 0x3, UPT ;  /* 0x000000031900788c */ /* 0x000fe4000bf26070 */
[----:B------:R-:W-:-:S07]  /*3950*/  UISETP.NE.AND UP2, UPT, UR19, URZ, UPT ;  /* 0x000000ff1300728c */ /* 0x000fce000bf45270 */
[----:B------:R-:W-:Y:S05]  /*3960*/  BRA.U !UP1, `(.L_x_140) ;  /* 0x0000000109607547 */ /* 0x000fea000b800000 */
[----:B01----:R-:W0:Y:S01]  /*3970*/  LDC.64 R16, c[0x0][0x3c8] ;  /* 0x0000f200ff107b82 */ /* 0x003e220000000a00 */
[----:B------:R-:W-:-:S05]  /*3980*/  IADD3 R21, PT, PT, R19, UR6, RZ ;  /* 0x0000000613157c10 */ /* 0x000fca000fffe0ff */
[----:B0-----:R-:W-:-:S05]  /*3990*/  IMAD.WIDE R16, R21, 0x4, R16 ;  /* 0x0000000415107825 */ /* 0x001fca00078e0210 */
[----:B------:R-:W2:Y:S04]  /*39a0*/  LDG.E R21, desc[UR14][R16.64] ;  /* 0x0000000e10157981 */ /* 0x000ea8000c1e1900 */
[----:B------:R-:W3:Y:S04]  /*39b0*/  LDG.E R23, desc[UR14][R16.64+0x4] ;  /* 0x0000040e10177981 */ /* 0x000ee8000c1e1900 */
[----:B------:R-:W4:Y:S04]  /*39c0*/  LDG.E R25, desc[UR14][R16.64+0x8] ;  /* 0x0000080e10197981 */ /* 0x000f28000c1e1900 */
[----:B------:R-:W5:Y:S01]  /*39d0*/  LDG.E R27, desc[UR14][R16.64+0xc] ;  /* 0x00000c0e101b7981 */ /* 0x000f62000c1e1900 */
[----:B------:R-:W-:Y:S01]  /*39e0*/  UIADD3 UR6, UPT, UPT, UR6, 0x4, URZ ;  /* 0x0000000406067890 */ /* 0x000fe2000fffe0ff */
[C---:B--2---:R-:W-:Y:S01]  /*39f0*/  FMUL R20, R10.reuse, R21 ;  /* 0x000000150a147220 */ /* 0x044fe20000400000 */
[----:B---3--:R-:W-:-:S03]  /*3a00*/  FMUL R22, R10, R23 ;  /* 0x000000170a167220 */ /* 0x008fc60000400000 */
[----:B------:R-:W-:Y:S01]  /*3a10*/  FFMA R21, RZ, R9, R20 ;  /* 0x00000009ff157223 */ /* 0x000fe20000000014 */
[C---:B----4-:R-:W-:Y:S01]  /*3a20*/  FMUL R24, R10.reuse, R25 ;  /* 0x000000190a187220 */ /* 0x050fe20000400000 */
[----:B------:R-:W-:Y:S02]  /*3a30*/  FFMA R23, RZ, R9, R22 ;  /* 0x00000009ff177223 */ /* 0x000fe40000000016 */
[-C--:B------:R-:W-:Y:S01]  /*3a40*/  FMUL R21, R21, R18.reuse ;  /* 0x0000001215157220 */ /* 0x080fe20000400000 */
[----:B-----5:R-:W-:Y:S01]  /*3a50*/  FMUL R26, R10, R27 ;  /* 0x0000001b0a1a7220 */ /* 0x020fe20000400000 */
[-C--:B------:R-:W-:Y:S01]  /*3a60*/  FFMA R25, RZ, R9.reuse, R24 ;  /* 0x00000009ff197223 */ /* 0x080fe20000000018 */
[-C--:B------:R-:W-:Y:S02]  /*3a70*/  FMUL R23, R23, R18.reuse ;  /* 0x0000001217177220 */ /* 0x080fe40000400000 */
[----:B------:R2:W-:Y:S01]  /*3a80*/  STG.E desc[UR14][R16.64], R21 ;  /* 0x0000001510007986 */ /* 0x0005e2000c10190e */
[----:B------:R-:W-:Y:S01]  /*3a90*/  FFMA R27, RZ, R9, R26 ;  /* 0x00000009ff1b7223 */ /* 0x000fe2000000001a */
[----:B------:R-:W-:-:S02]  /*3aa0*/  FMUL R25, R25, R18 ;  /* 0x0000001219197220 */ /* 0x000fc40000400000 */
[----:B------:R2:W-:Y:S01]  /*3ab0*/  STG.E desc[UR14][R16.64+0x4], R23 ;  /* 0x0000041710007986 */ /* 0x0005e2000c10190e */
[----:B------:R-:W-:-:S03]  /*3ac0*/  FMUL R27, R27, R18 ;  /* 0x000000121b1b7220 */ /* 0x000fc60000400000 */
[----:B------:R2:W-:Y:S04]  /*3ad0*/  STG.E desc[UR14][R16.64+0x8], R25 ;  /* 0x0000081910007986 */ /* 0x0005e8000c10190e */
[----:B------:R2:W-:Y:S02]  /*3ae0*/  STG.E desc[UR14][R16.64+0xc], R27 ;  /* 0x00000c1b10007986 */ /* 0x0005e4000c10190e */
.L_x_140:
[----:B------:R-:W-:Y:S05]  /*3af0*/  BRA.U !UP2, `(.L_x_126) ;  /* 0x000000010a507547 */ /* 0x000fea000b800000 */
[----:B012---:R-:W0:Y:S01]  /*3b00*/  LDC.64 R16, c[0x0][0x3c8] ;  /* 0x0000f200ff107b82 */ /* 0x007e220000000a00 */
[----:B------:R-:W-:-:S05]  /*3b10*/  IADD3 R19, PT, PT, R19, UR6, RZ ;  /* 0x0000000613137c10 */ /* 0x000fca000fffe0ff */
[----:B0-----:R-:W-:-:S05]  /*3b20*/  IMAD.WIDE R16, R19, 0x4, R16 ;  /* 0x0000000413107825 */ /* 0x001fca00078e0210 */
[----:B------:R-:W2:Y:S01]  /*3b30*/  LDG.E R19, desc[UR14][R16.64] ;  /* 0x0000000e10137981 */ /* 0x000ea2000c1e1900 */
[----:B------:R-:W-:Y:S01]  /*3b40*/  FMUL R21, RZ, R9 ;  /* 0x00000009ff157220 */ /* 0x000fe20000400000 */
[----:B------:R-:W-:-:S03]  /*3b50*/  UISETP.NE.AND UP1, UPT, UR19, 0x1, UPT ;  /* 0x000000011300788c */ /* 0x000fc6000bf25270 */
[----:B--2---:R-:W-:-:S04]  /*3b60*/  FFMA R19, R10, R19, R21 ;  /* 0x000000130a137223 */ /* 0x004fc80000000015 */
[----:B------:R-:W-:-:S05]  /*3b70*/  FMUL R19, R19, R18 ;  /* 0x0000001213137220 */ /* 0x000fca0000400000 */
[----:B------:R3:W-:Y:S01]  /*3b80*/  STG.E desc[UR14][R16.64], R19 ;  /* 0x0000001310007986 */ /* 0x0007e2000c10190e */
[----:B------:R-:W-:Y:S05]  /*3b90*/  BRA.U !UP1, `(.L_x_126) ;  /* 0x0000000109287547 */ /* 0x000fea000b800000 */
[----:B------:R-:W2:Y:S01]  /*3ba0*/  LDG.E R9, desc[UR14][R16.64+0x4] ;  /* 0x0000040e10097981 */ /* 0x000ea2000c1e1900 */
[----:B------:R-:W-:Y:S01]  /*3bb0*/  UISETP.NE.AND UP1, UPT, UR19, 0x2, UPT ;  /* 0x000000021300788c */ /* 0x000fe2000bf25270 */
[----:B--2---:R-:W-:-:S04]  /*3bc0*/  FFMA R9, R10, R9, R21 ;  /* 0x000000090a097223 */ /* 0x004fc80000000015 */
[----:B------:R-:W-:-:S05]  /*3bd0*/  FMUL R9, R9, R18 ;  /* 0x0000001209097220 */ /* 0x000fca0000400000 */
[----:B------:R4:W-:Y:S01]  /*3be0*/  STG.E desc[UR14][R16.64+0x4], R9 ;  /* 0x0000040910007986 */ /* 0x0009e2000c10190e */
[----:B------:R-:W-:Y:S05]  /*3bf0*/  BRA.U !UP1, `(.L_x_126) ;  /* 0x0000000109107547 */ /* 0x000fea000b800000 */
[----:B----4-:R-:W2:Y:S02]  /*3c00*/  LDG.E R9, desc[UR14][R16.64+0x8] ;  /* 0x0000080e10097981 */ /* 0x010ea4000c1e1900 */
[----:B--2---:R-:W-:-:S04]  /*3c10*/  FFMA R9, R10, R9, R21 ;  /* 0x000000090a097223 */ /* 0x004fc80000000015 */
[----:B------:R-:W-:-:S05]  /*3c20*/  FMUL R9, R9, R18 ;  /* 0x0000001209097220 */ /* 0x000fca0000400000 */
[----:B------:R0:W-:Y:S02]  /*3c30*/  STG.E desc[UR14][R16.64+0x8], R9 ;  /* 0x0000080910007986 */ /* 0x0001e4000c10190e */
.L_x_126:
[----:B------:R-:W5:Y:S01]  /*3c40*/  LDCU UR6, c[0x0][0x3a4] ;  /* 0x00007480ff0677ac */ /* 0x000f620008000800 */
[----:B------:R0:W-:Y:S01]  /*3c50*/  STG.E desc[UR14][R12.64], R8 ;  /* 0x000000080c007986 */ /* 0x0001e2000c10190e */
[----:B------:R-:W-:-:S03]  /*3c60*/  UIADD3 UR5, UPT, UPT, UR5, 0x1, URZ ;  /* 0x0000000105057890 */ /* 0x000fc6000fffe0ff */
[----:B------:R0:W-:Y:S01]  /*3c70*/  STG.E desc[UR14][R14.64], R11 ;  /* 0x0000000b0e007986 */ /* 0x0001e2000c10190e */
[----:B-----5:R-:W-:-:S09]  /*3c80*/  UISETP.NE.AND UP1, UPT, UR5, UR6, UPT ;  /* 0x000000060500728c */ /* 0x020fd2000bf25270 */
[----:B0-----:R-:W-:Y:S05]  /*3c90*/  BRA.U UP1, `(.L_x_141) ;  /* 0xffffffcd01a47547 */ /* 0x001fea000b83ffff */
.L_x_103:
[----:B------:R-:W5:Y:S01]  /*3ca0*/  LDCU UR5, c[0x0][0x3a0] ;  /* 0x00007400ff0577ac */ /* 0x000f620008000800 */
[----:B------:R-:W-:-:S04]  /*3cb0*/  UIADD3 UR4, UPT, UPT, UR4, 0x1, URZ ;  /* 0x0000000104047890 */ /* 0x000fc8000fffe0ff */
[----:B-----5:R-:W-:Y:S01]  /*3cc0*/  UISETP.NE.AND UP0, UPT, UR4, UR5, UPT ;  /* 0x000000050400728c */ /* 0x020fe2000bf05270 */
[----:B------:R-:W-:Y:S08]  /*3cd0*/  BAR.SYNC.DEFER_BLOCKING 0x0 ;  /* 0x0000000000007b1d */ /* 0x000ff00000010000 */
[----:B------:R-:W-:Y:S05]  /*3ce0*/  BRA.U UP0, `(.L_x_142) ;  /* 0xffffffc500987547 */ /* 0x000fea000b83ffff */
[----:B------:R-:W-:Y:S05]  /*3cf0*/  EXIT ;  /* 0x000000000000794d */ /* 0x000fea0003800000 */
        .weak           $__internal_1_$__cuda_sm20_rcp_rn_f32_slowpath
        .type           $__internal_1_$__cuda_sm20_rcp_rn_f32_slowpath,@function
        .size           $__internal_1_$__cuda_sm20_rcp_rn_f32_slowpath,(.L_x_149 - $__internal_1_$__cuda_sm20_rcp_rn_f32_slowpath)
$__internal_1_$__cuda_sm20_rcp_rn_f32_slowpath:
        /* <DEDUP_REMOVED lines=15> */
.L_x_144:
[----:B------:R-:W-:-:S04]  /*3df0*/  IADD3 R17, PT, PT, R16, -0xfd, RZ ;  /* 0xffffff0310117810 */ /* 0x000fc80007ffe0ff */
[----:B------:R-:W-:-:S13]  /*3e00*/  ISETP.GT.U32.AND P0, PT, R17, 0x1, PT ;  /* 0x000000011100780c */ /* 0x000fda0003f04070 */
[----:B------:R-:W-:Y:S05]  /*3e10*/  @P0 BRA `(.L_x_146) ;  /* 0x0000000000780947 */ /* 0x000fea0003800000 */
[----:B------:R-:W-:Y:S01]  /*3e20*/  LOP3.LUT R19, R11, 0x7fffff, RZ, 0xc0, !PT ;  /* 0x007fffff0b137812 */ /* 0x000fe200078ec0ff */
[----:B------:R-:W-:-:S03]  /*3e30*/  HFMA2 R24, -RZ, RZ, 0, 1.78813934326171875e-07 ;  /* 0x00000003ff187431 */ /* 0x000fc600000001ff */
        /* <DEDUP_REMOVED lines=14> */
[----:B------:R-:W-:Y:S02]  /*3f20*/  LOP3.LUT P1, RZ, R21, R17, R20, 0xf8, !PT ;  /* 0x0000001115ff7212 */ /* 0x000fe4000782f814 */
[C---:B------:R-:W-:Y:S02]  /*3f30*/  LOP3.LUT P0, RZ, R22.reuse, 0x1, RZ, 0xc0, !PT ;  /* 0x0000000116ff7812 */ /* 0x040fe4000780c0ff */
[----:B------:R-:W-:-:S04]  /*3f40*/  LOP3.LUT P2, RZ, R22, 0x2, RZ, 0xc0, !PT ;  /* 0x0000000216ff7812 */ /* 0x000fc8000784c0ff */
[----:B------:R-:W-:Y:S02]  /*3f50*/  PLOP3.LUT P0, PT, P0, P1, P2, 0xe0, 0x0 ;  /* 0x000000000000781c */ /* 0x000fe40000703c20 */
[----:B------:R-:W-:Y:S02]  /*3f60*/  LOP3.LUT P1, RZ, R11, 0x7fffff, RZ, 0xc0, !PT ;  /* 0x007fffff0bff7812 */ /* 0x000fe4000782c0ff */
[----:B------:R-:W-:-:S04]  /*3f70*/  SEL R17, RZ, 0x1, !P0 ;  /* 0x00000001ff117807 */ /* 0x000fc80004000000 */
[----:B------:R-:W-:-:S04]  /*3f80*/  IADD3 R17, PT, PT, -R17, RZ, RZ ;  /* 0x000000ff11117210 */ /* 0x000fc80007ffe1ff */
[----:B------:R-:W-:Y:S02]  /*3f90*/  ISETP.GE.AND P0, PT, R17, RZ, PT ;  /* 0x000000ff1100720c */ /* 0x000fe40003f06270 */
[----:B------:R-:W-:-:S04]  /*3fa0*/  IADD3 R17, PT, PT, R16, -0xfc, RZ ;  /* 0xffffff0410117810 */ /* 0x000fc80007ffe0ff */
[----:B------:R-:W-:-:S07]  /*3fb0*/  SHF.R.U32.HI R20, RZ, R17, R20 ;  /* 0x00000011ff147219 */ /* 0x000fce0000011614 */
[----:B------:R-:W-:-:S04]  /*3fc0*/  @!P0 IADD3 R20, PT, PT, R20, 0x1, RZ ;  /* 0x0000000114148810 */ /* 0x000fc80007ffe0ff */
[----:B------:R-:W-:-:S04]  /*3fd0*/  @!P1 SHF.L.U32 R20, R20, 0x1, RZ ;  /* 0x0000000114149819 */ /* 0x000fc800000006ff */
[----:B------:R-:W-:Y:S01]  /*3fe0*/  LOP3.LUT R17, R20, 0x80000000, R11, 0xf8, !PT ;  /* 0x8000000014117812 */ /* 0x000fe200078ef80b */
[----:B------:R-:W-:Y:S06]  /*3ff0*/  BRA `(.L_x_145) ;  /* 0x0000000000047947 */ /* 0x000fec0003800000 */
.L_x_146:
[----:B------:R0:W1:Y:S02]  /*4000*/  MUFU.RCP R17, R11 ;  /* 0x0000000b00117308 */ /* 0x0000640000001000 */
.L_x_145:
[----:B------:R-:W-:Y:S05]  /*4010*/  BSYNC.RECONVERGENT B1 ;  /* 0x0000000000017941 */ /* 0x000fea0003800200 */
.L_x_143:
[----:B------:R-:W-:-:S04]  /*4020*/  MOV R19, 0x0 ;  /* 0x0000000000137802 */ /* 0x000fc80000000f00 */
[----:B01----:R-:W-:Y:S05]  /*4030*/  RET.REL.NODEC R18 `(_Z27flash_attn_1_fwd_f32_kernelPKfS0_S0_iiiiiifPfS1_S1_) ;  /* 0xffffffbc12f07950 */ /* 0x003fea0003c3ffff */
.L_x_147:
        /* <DEDUP_REMOVED lines=12> */
.L_x_149:


//--------------------- .nv.shared._Z27flash_attn_2_fwd_f32_kernelPKfS0_S0_iiiiiifPfS1_S1_ --------------------------
	.section	.nv.shared._Z27flash_attn_2_fwd_f32_kernelPKfS0_S0_iiiiiifPfS1_S1_,"aw",@nobits
	.sectionflags	@""
	.align	16
	.zero		1024


//--------------------- .nv.shared.reserved.0     --------------------------
	.section	.nv.shared.reserved.0,"aw",@nobits
	.weak		__nv_reservedSMEM_offset_0_alias
	.size		__nv_reservedSMEM_offset_0_alias, 0, 64
	.other		__nv_reservedSMEM_offset_0_alias,@"STO_CUDA_RESERVED_SHARED STV_DEFAULT"
__nv_reservedSMEM_offset_0_alias:
	.zero		0
	.zero		64


//--------------------- .nv.shared._Z27flash_attn_1_fwd_f32_kernelPKfS0_S0_iiiiiifPfS1_S1_ --------------------------
	.section	.nv.shared._Z27flash_attn_1_fwd_f32_kernelPKfS0_S0_iiiiiifPfS1_S1_,"aw",@nobits
	.sectionflags	@""
	.align	16
	.zero		1024


//--------------------- .nv.constant0._Z27flash_attn_2_fwd_f32_kernelPKfS0_S0_iiiiiifPfS1_S1_ --------------------------
	.section	.nv.constant0._Z27flash_attn_2_fwd_f32_kernelPKfS0_S0_iiiiiifPfS1_S1_,"a",@progbits
	.sectionflags	@""
	.align	4
.nv.constant0._Z27flash_attn_2_fwd_f32_kernelPKfS0_S0_iiiiiifPfS1_S1_:
	.zero		976


//--------------------- .nv.constant0._Z27flash_attn_1_fwd_f32_kernelPKfS0_S0_iiiiiifPfS1_S1_ --------------------------
	.section	.nv.constant0._Z27flash_attn_1_fwd_f32_kernelPKfS0_S0_iiiiiifPfS1_S1_,"a",@progbits
	.sectionflags	@""
	.align	4
.nv.constant0._Z27flash_attn_1_fwd_f32_kernelPKfS0_S0_iiiiiifPfS1_S1_:
	.zero		976


//--------------------- SYMBOLS --------------------------

	.type		.nv.reservedSmem.offset0,@object
	.size		.nv.reservedSmem.offset0,0x4
	.type		.nv.reservedSmem.cap,@object
	.size		.nv.reservedSmem.cap,0x4
